	.target	sm_90a

	.elftype	@"ET_EXEC"


//--------------------- .note.nv.tkinfo           --------------------------
	.section	.note.nv.tkinfo,"",@"SHT_NOTE"
	.sectionflags	@"SHF_NOTE_NV_TKINFO"
	.tkinfo
        /*0018*/ 	.word	0x00000002
        /*0030*/ 	.string	""
        /*0030*/ 	.string	"ptxas"
        /*0030*/ 	.string	"Cuda compilation tools, release 13.0, V13.0.88"
        /*0030*/ 	.string	"Build cuda_13.0.r13.0/compiler.36424714_0"
        /*0030*/ 	.string	"-arch sm_90a -m 64 "



//--------------------- .note.nv.cuinfo           --------------------------
	.section	.note.nv.cuinfo,"",@"SHT_NOTE"
	.sectionflags	@"SHF_NOTE_NV_CUINFO"
        /*0018*/ 	.short	0x0002
        /*001a*/ 	.short	0x005a
        /*001c*/ 	.short	0x0082
	.zero		2


//--------------------- .nv.info                  --------------------------
	.section	.nv.info,"",@"SHT_CUDA_INFO"
	.align	4


	//----- nvinfo : EIATTR_REGCOUNT
	.align		4
        /*0000*/ 	.byte	0x04, 0x2f
        /*0002*/ 	.short	(.L_12 - .L_11)
	.align		4
.L_11:
        /*0004*/ 	.word	index@(_ZN7cutlass13device_kernelINS_4gemm6kernel13GemmUniversalIN4cute5tupleIJiiiiEEENS1_10collective13CollectiveMmaINS1_37MainloopSm90TmaGmmaWarpSpecializedFP8ILi18ENS5_IJNS4_1CILi1EEESB_SB_EEENS1_35KernelTmaWarpSpecializedCooperativeEEENS5_IJNSA_ILi128EEENSA_ILi64EEESG_EEENS_12float_e5m2_tENS5_IJlSB_lEEESI_SJ_NS4_8TiledMMAINS4_8MMA_AtomIJNS4_4SM904GMMA30MMA_64x64x32_F32E5M2E5M2_SS_TNILNSN_7ScaleInE1ELSP_1EEEEEENS4_6LayoutINS5_IJNSA_ILi2EEESB_SB_EEENS5_IJSB_NSA_ILi0EEESV_EEEEENS5_IJNS4_10UnderscoreESY_SY_EEEEENS4_13SM90_TMA_LOADENS4_14ComposedLayoutINS4_7SwizzleILi2ELi4ELi3EEENS4_18smem_ptr_flag_bitsILi8EEENSS_INS5_IJNSA_ILi8EEESG_EEENS5_IJSG_SB_EEEEEEEvNS4_8identityES11_S1B_vS1C_EENS_8epilogue10collective6detail29Sm90TmaWarpSpecializedAdapterINS1F_15DefaultEpilogueISI_SJ_SJ_NS1E_6thread17LinearCombinationISI_Li1EffLNS1J_9ScaleType4KindE0ELNS_15FloatRoundStyleE2ESI_EENS1_15EpilogueDefaultEEEEEvvEEEEvNT_6ParamsE)
        /*0008*/ 	.word	0x000000a8


	//----- nvinfo : EIATTR_FRAME_SIZE
	.align		4
.L_12:
        /*000c*/ 	.byte	0x04, 0x11
        /*000e*/ 	.short	(.L_14 - .L_13)
	.align		4
.L_13:
        /*0010*/ 	.word	index@(_ZN7cutlass13device_kernelINS_4gemm6kernel13GemmUniversalIN4cute5tupleIJiiiiEEENS1_10collective13CollectiveMmaINS1_37MainloopSm90TmaGmmaWarpSpecializedFP8ILi18ENS5_IJNS4_1CILi1EEESB_SB_EEENS1_35KernelTmaWarpSpecializedCooperativeEEENS5_IJNSA_ILi128EEENSA_ILi64EEESG_EEENS_12float_e5m2_tENS5_IJlSB_lEEESI_SJ_NS4_8TiledMMAINS4_8MMA_AtomIJNS4_4SM904GMMA30MMA_64x64x32_F32E5M2E5M2_SS_TNILNSN_7ScaleInE1ELSP_1EEEEEENS4_6LayoutINS5_IJNSA_ILi2EEESB_SB_EEENS5_IJSB_NSA_ILi0EEESV_EEEEENS5_IJNS4_10UnderscoreESY_SY_EEEEENS4_13SM90_TMA_LOADENS4_14ComposedLayoutINS4_7SwizzleILi2ELi4ELi3EEENS4_18smem_ptr_flag_bitsILi8EEENSS_INS5_IJNSA_ILi8EEESG_EEENS5_IJSG_SB_EEEEEEEvNS4_8identityES11_S1B_vS1C_EENS_8epilogue10collective6detail29Sm90TmaWarpSpecializedAdapterINS1F_15DefaultEpilogueISI_SJ_SJ_NS1E_6thread17LinearCombinationISI_Li1EffLNS1J_9ScaleType4KindE0ELNS_15FloatRoundStyleE2ESI_EENS1_15EpilogueDefaultEEEEEvvEEEEvNT_6ParamsE)
        /*0014*/ 	.word	0x00000000


	//----- nvinfo : EIATTR_MIN_STACK_SIZE
	.align		4
.L_14:
        /*0018*/ 	.byte	0x04, 0x12
        /*001a*/ 	.short	(.L_16 - .L_15)
	.align		4
.L_15:
        /*001c*/ 	.word	index@(_ZN7cutlass13device_kernelINS_4gemm6kernel13GemmUniversalIN4cute5tupleIJiiiiEEENS1_10collective13CollectiveMmaINS1_37MainloopSm90TmaGmmaWarpSpecializedFP8ILi18ENS5_IJNS4_1CILi1EEESB_SB_EEENS1_35KernelTmaWarpSpecializedCooperativeEEENS5_IJNSA_ILi128EEENSA_ILi64EEESG_EEENS_12float_e5m2_tENS5_IJlSB_lEEESI_SJ_NS4_8TiledMMAINS4_8MMA_AtomIJNS4_4SM904GMMA30MMA_64x64x32_F32E5M2E5M2_SS_TNILNSN_7ScaleInE1ELSP_1EEEEEENS4_6LayoutINS5_IJNSA_ILi2EEESB_SB_EEENS5_IJSB_NSA_ILi0EEESV_EEEEENS5_IJNS4_10UnderscoreESY_SY_EEEEENS4_13SM90_TMA_LOADENS4_14ComposedLayoutINS4_7SwizzleILi2ELi4ELi3EEENS4_18smem_ptr_flag_bitsILi8EEENSS_INS5_IJNSA_ILi8EEESG_EEENS5_IJSG_SB_EEEEEEEvNS4_8identityES11_S1B_vS1C_EENS_8epilogue10collective6detail29Sm90TmaWarpSpecializedAdapterINS1F_15DefaultEpilogueISI_SJ_SJ_NS1E_6thread17LinearCombinationISI_Li1EffLNS1J_9ScaleType4KindE0ELNS_15FloatRoundStyleE2ESI_EENS1_15EpilogueDefaultEEEEEvvEEEEvNT_6ParamsE)
        /*0020*/ 	.word	0x00000000
.L_16:


//--------------------- .nv.compat                --------------------------
	.section	.nv.compat,"",@"SHT_CUDA_COMPAT_INFO"
	.align	4
        /*0000*/ 	.byte	0x02, 0x09, 0x01, 0x00, 0x02, 0x02, 0x04, 0x00, 0x02, 0x05, 0x05, 0x00, 0x03, 0x07, 0x01, 0x01
        /*0010*/ 	.byte	0x02, 0x03, 0x01, 0x00, 0x02, 0x06, 0x01, 0x00, 0x04, 0x0b, 0x08, 0x00, 0x00, 0x00, 0x00, 0x00
        /*0020*/ 	.byte	0x00, 0x00, 0x00, 0x00


//--------------------- .nv.info._ZN7cutlass13device_kernelINS_4gemm6kernel13GemmUniversalIN4cute5tupleIJiiiiEEENS1_10collective13CollectiveMmaINS1_37MainloopSm90TmaGmmaWarpSpecializedFP8ILi18ENS5_IJNS4_1CILi1EEESB_SB_EEENS1_35KernelTmaWarpSpecializedCooperativeEEENS5_IJNSA_ILi128EEENSA_ILi64EEESG_EEENS_12float_e5m2_tENS5_IJlSB_lEEESI_SJ_NS4_8TiledMMAINS4_8MMA_AtomIJNS4_4SM904GMMA30MMA_64x64x32_F32E5M2E5M2_SS_TNILNSN_7ScaleInE1ELSP_1EEEEEENS4_6LayoutINS5_IJNSA_ILi2EEESB_SB_EEENS5_IJSB_NSA_ILi0EEESV_EEEEENS5_IJNS4_10UnderscoreESY_SY_EEEEENS4_13SM90_TMA_LOADENS4_14ComposedLayoutINS4_7SwizzleILi2ELi4ELi3EEENS4_18smem_ptr_flag_bitsILi8EEENSS_INS5_IJNSA_ILi8EEESG_EEENS5_IJSG_SB_EEEEEEEvNS4_8identityES11_S1B_vS1C_EENS_8epilogue10collective6detail29Sm90TmaWarpSpecializedAdapterINS1F_15DefaultEpilogueISI_SJ_SJ_NS1E_6thread17LinearCombinationISI_Li1EffLNS1J_9ScaleType4KindE0ELNS_15FloatRoundStyleE2ESI_EENS1_15EpilogueDefaultEEEEEvvEEEEvNT_6ParamsE --------------------------
	.section	.nv.info._ZN7cutlass13device_kernelINS_4gemm6kernel13GemmUniversalIN4cute5tupleIJiiiiEEENS1_10collective13CollectiveMmaINS1_37MainloopSm90TmaGmmaWarpSpecializedFP8ILi18ENS5_IJNS4_1CILi1EEESB_SB_EEENS1_35KernelTmaWarpSpecializedCooperativeEEENS5_IJNSA_ILi128EEENSA_ILi64EEESG_EEENS_12float_e5m2_tENS5_IJlSB_lEEESI_SJ_NS4_8TiledMMAINS4_8MMA_AtomIJNS4_4SM904GMMA30MMA_64x64x32_F32E5M2E5M2_SS_TNILNSN_7ScaleInE1ELSP_1EEEEEENS4_6LayoutINS5_IJNSA_ILi2EEESB_SB_EEENS5_IJSB_NSA_ILi0EEESV_EEEEENS5_IJNS4_10UnderscoreESY_SY_EEEEENS4_13SM90_TMA_LOADENS4_14ComposedLayoutINS4_7SwizzleILi2ELi4ELi3EEENS4_18smem_ptr_flag_bitsILi8EEENSS_INS5_IJNSA_ILi8EEESG_EEENS5_IJSG_SB_EEEEEEEvNS4_8identityES11_S1B_vS1C_EENS_8epilogue10collective6detail29Sm90TmaWarpSpecializedAdapterINS1F_15DefaultEpilogueISI_SJ_SJ_NS1E_6thread17LinearCombinationISI_Li1EffLNS1J_9ScaleType4KindE0ELNS_15FloatRoundStyleE2ESI_EENS1_15EpilogueDefaultEEEEEvvEEEEvNT_6ParamsE,"",@"SHT_CUDA_INFO"
	.sectionflags	@""
	.align	4


	//----- nvinfo : EIATTR_CUDA_API_VERSION
	.align		4
        /*0000*/ 	.byte	0x04, 0x37
        /*0002*/ 	.short	(.L_18 - .L_17)
.L_17:
        /*0004*/ 	.word	0x00000082


	//----- nvinfo : EIATTR_KPARAM_INFO
	.align		4
.L_18:
        /*0008*/ 	.byte	0x04, 0x17
        /*000a*/ 	.short	(.L_20 - .L_19)
.L_19:
        /*000c*/ 	.word	0x00000000
        /*0010*/ 	.short	0x0000
        /*0012*/ 	.short	0x0070
        /*0014*/ 	.byte	0x00, 0xf0, 0x01, 0x10


	//----- nvinfo : EIATTR_SPARSE_MMA_MASK
	.align		4
.L_20:
        /*0018*/ 	.byte	0x03, 0x50
        /*001a*/ 	.short	0x0000


	//----- nvinfo : EIATTR_MAXREG_COUNT
	.align		4
        /*001c*/ 	.byte	0x03, 0x1b
        /*001e*/ 	.short	0x00a8


	//----- nvinfo : EIATTR_NUM_BARRIERS
	.align		4
        /*0020*/ 	.byte	0x02, 0x4c
        /*0022*/ 	.byte	0x01
	.zero		1


	//----- nvinfo : EIATTR_MERCURY_ISA_VERSION
	.align		4
        /*0024*/ 	.byte	0x03, 0x5f
        /*0026*/ 	.short	0x0101


	//----- nvinfo : EIATTR_INT_WARP_WIDE_INSTR_OFFSETS
	.align		4
        /*0028*/ 	.byte	0x04, 0x31
        /*002a*/ 	.short	(.L_22 - .L_21)


	//   ....[0]....
.L_21:
        /*002c*/ 	.word	0x00000590


	//   ....[1]....
        /*0030*/ 	.word	0x000005a0


	//   ....[2]....
        /*0034*/ 	.word	0x000006b0


	//----- nvinfo : EIATTR_COOP_GROUP_MASK_REGIDS
	.align		4
.L_22:
        /*0038*/ 	.byte	0x04, 0x29
        /*003a*/ 	.short	(.L_24 - .L_23)


	//   ....[0]....
.L_23:
        /*003c*/ 	.word	0xffffffff


	//   ....[1]....
        /*0040*/ 	.word	0xffffffff


	//   ....[2]....
        /*0044*/ 	.word	0xffffffff


	//   ....[3]....
        /*0048*/ 	.word	0xffffffff


	//   ....[4]....
        /*004c*/ 	.word	0xffffffff


	//----- nvinfo : EIATTR_COOP_GROUP_INSTR_OFFSETS
	.align		4
.L_24:
        /*0050*/ 	.byte	0x04, 0x28
        /*0052*/ 	.short	(.L_26 - .L_25)


	//   ....[0]....
.L_25:
        /*0054*/ 	.word	0x00000060


	//   ....[1]....
        /*0058*/ 	.word	0x00000070


	//   ....[2]....
        /*005c*/ 	.word	0x00000130


	//   ....[3]....
        /*0060*/ 	.word	0x000004b0


	//   ....[4]....
        /*0064*/ 	.word	0x000011d0


	//----- nvinfo : EIATTR_REG_RECONFIG
	.align		4
.L_26:
        /*0068*/ 	.byte	0x01, 0x54
	.zero		2


	//----- nvinfo : EIATTR_MBARRIER_INSTR_OFFSETS
	.align		4
        /*006c*/ 	.byte	0x04, 0x39
        /*006e*/ 	.short	(.L_28 - .L_27)


	//   ....[0]....
.L_27:
        /*0070*/ 	.word	0x00000250
        /*0074*/ 	.word	0x000000ff
        /*0078*/ 	.word	0x00000000
        /*007c*/ 	.short	0x0100
        /*007e*/ 	.byte	0x08
	.zero		1


	//   ....[1]....
        /*0080*/ 	.word	0x00000260
        /*0084*/ 	.word	0x000000ff
        /*0088*/ 	.word	0x00000090
        /*008c*/ 	.short	0x0100
        /*008e*/ 	.byte	0x08
	.zero		1


	//   ....[2]....
        /*0090*/ 	.word	0x00000270
        /*0094*/ 	.word	0x000000ff
        /*0098*/ 	.word	0x00000008
        /*009c*/ 	.short	0x0100
        /*009e*/ 	.byte	0x08
	.zero		1


	//   ....[3]....
        /*00a0*/ 	.word	0x00000280
        /*00a4*/ 	.word	0x000000ff
        /*00a8*/ 	.word	0x00000098
        /*00ac*/ 	.short	0x0100
        /*00ae*/ 	.byte	0x08
	.zero		1


	//   ....[4]....
        /*00b0*/ 	.word	0x00000290
        /*00b4*/ 	.word	0x000000ff
        /*00b8*/ 	.word	0x00000010
        /*00bc*/ 	.short	0x0100
        /*00be*/ 	.byte	0x08
	.zero		1


	//   ....[5]....
        /*00c0*/ 	.word	0x000002a0
        /*00c4*/ 	.word	0x000000ff
        /*00c8*/ 	.word	0x000000a0
        /*00cc*/ 	.short	0x0100
        /*00ce*/ 	.byte	0x08
	.zero		1


	//   ....[6]....
        /*00d0*/ 	.word	0x000002b0
        /*00d4*/ 	.word	0x000000ff
        /*00d8*/ 	.word	0x00000018
        /*00dc*/ 	.short	0x0100
        /*00de*/ 	.byte	0x08
	.zero		1


	//   ....[7]....
        /*00e0*/ 	.word	0x000002c0
        /*00e4*/ 	.word	0x000000ff
        /*00e8*/ 	.word	0x000000a8
        /*00ec*/ 	.short	0x0100
        /*00ee*/ 	.byte	0x08
	.zero		1


	//   ....[8]....
        /*00f0*/ 	.word	0x000002d0
        /*00f4*/ 	.word	0x000000ff
        /*00f8*/ 	.word	0x00000020
        /*00fc*/ 	.short	0x0100
        /*00fe*/ 	.byte	0x08
	.zero		1


	//   ....[9]....
        /*0100*/ 	.word	0x000002e0
        /*0104*/ 	.word	0x000000ff
        /*0108*/ 	.word	0x000000b0
        /*010c*/ 	.short	0x0100
        /*010e*/ 	.byte	0x08
	.zero		1


	//   ....[10]....
        /*0110*/ 	.word	0x000002f0
        /*0114*/ 	.word	0x000000ff
        /*0118*/ 	.word	0x00000028
        /*011c*/ 	.short	0x0100
        /*011e*/ 	.byte	0x08
	.zero		1


	//   ....[11]....
        /*0120*/ 	.word	0x00000300
        /*0124*/ 	.word	0x000000ff
        /*0128*/ 	.word	0x000000b8
        /*012c*/ 	.short	0x0100
        /*012e*/ 	.byte	0x08
	.zero		1


	//   ....[12]....
        /*0130*/ 	.word	0x00000310
        /*0134*/ 	.word	0x000000ff
        /*0138*/ 	.word	0x00000030
        /*013c*/ 	.short	0x0100
        /*013e*/ 	.byte	0x08
	.zero		1


	//   ....[13]....
        /*0140*/ 	.word	0x00000320
        /*0144*/ 	.word	0x000000ff
        /*0148*/ 	.word	0x000000c0
        /*014c*/ 	.short	0x0100
        /*014e*/ 	.byte	0x08
	.zero		1


	//   ....[14]....
        /*0150*/ 	.word	0x00000330
        /*0154*/ 	.word	0x000000ff
        /*0158*/ 	.word	0x00000038
        /*015c*/ 	.short	0x0100
        /*015e*/ 	.byte	0x08
	.zero		1


	//   ....[15]....
        /*0160*/ 	.word	0x00000340
        /*0164*/ 	.word	0x000000ff
        /*0168*/ 	.word	0x000000c8
        /*016c*/ 	.short	0x0100
        /*016e*/ 	.byte	0x08
	.zero		1


	//   ....[16]....
        /*0170*/ 	.word	0x00000350
        /*0174*/ 	.word	0x000000ff
        /*0178*/ 	.word	0x00000040
        /*017c*/ 	.short	0x0100
        /*017e*/ 	.byte	0x08
	.zero		1


	//   ....[17]....
        /*0180*/ 	.word	0x00000360
        /*0184*/ 	.word	0x000000ff
        /*0188*/ 	.word	0x000000d0
        /*018c*/ 	.short	0x0100
        /*018e*/ 	.byte	0x08
	.zero		1


	//   ....[18]....
        /*0190*/ 	.word	0x00000370
        /*0194*/ 	.word	0x000000ff
        /*0198*/ 	.word	0x00000048
        /*019c*/ 	.short	0x0100
        /*019e*/ 	.byte	0x08
	.zero		1


	//   ....[19]....
        /*01a0*/ 	.word	0x00000380
        /*01a4*/ 	.word	0x000000ff
        /*01a8*/ 	.word	0x000000d8
        /*01ac*/ 	.short	0x0100
        /*01ae*/ 	.byte	0x08
	.zero		1


	//   ....[20]....
        /*01b0*/ 	.word	0x00000390
        /*01b4*/ 	.word	0x000000ff
        /*01b8*/ 	.word	0x00000050
        /*01bc*/ 	.short	0x0100
        /*01be*/ 	.byte	0x08
	.zero		1


	//   ....[21]....
        /*01c0*/ 	.word	0x000003a0
        /*01c4*/ 	.word	0x000000ff
        /*01c8*/ 	.word	0x000000e0
        /*01cc*/ 	.short	0x0100
        /*01ce*/ 	.byte	0x08
	.zero		1


	//   ....[22]....
        /*01d0*/ 	.word	0x000003b0
        /*01d4*/ 	.word	0x000000ff
        /*01d8*/ 	.word	0x00000058
        /*01dc*/ 	.short	0x0100
        /*01de*/ 	.byte	0x08
	.zero		1


	//   ....[23]....
        /*01e0*/ 	.word	0x000003c0
        /*01e4*/ 	.word	0x000000ff
        /*01e8*/ 	.word	0x000000e8
        /*01ec*/ 	.short	0x0100
        /*01ee*/ 	.byte	0x08
	.zero		1


	//   ....[24]....
        /*01f0*/ 	.word	0x000003d0
        /*01f4*/ 	.word	0x000000ff
        /*01f8*/ 	.word	0x00000060
        /*01fc*/ 	.short	0x0100
        /*01fe*/ 	.byte	0x08
	.zero		1


	//   ....[25]....
        /*0200*/ 	.word	0x000003e0
        /*0204*/ 	.word	0x000000ff
        /*0208*/ 	.word	0x000000f0
        /*020c*/ 	.short	0x0100
        /*020e*/ 	.byte	0x08
	.zero		1


	//   ....[26]....
        /*0210*/ 	.word	0x000003f0
        /*0214*/ 	.word	0x000000ff
        /*0218*/ 	.word	0x00000068
        /*021c*/ 	.short	0x0100
        /*021e*/ 	.byte	0x08
	.zero		1


	//   ....[27]....
        /*0220*/ 	.word	0x00000400
        /*0224*/ 	.word	0x000000ff
        /*0228*/ 	.word	0x000000f8
        /*022c*/ 	.short	0x0100
        /*022e*/ 	.byte	0x08
	.zero		1


	//   ....[28]....
        /*0230*/ 	.word	0x00000410
        /*0234*/ 	.word	0x000000ff
        /*0238*/ 	.word	0x00000070
        /*023c*/ 	.short	0x0100
        /*023e*/ 	.byte	0x08
	.zero		1


	//   ....[29]....
        /*0240*/ 	.word	0x00000420
        /*0244*/ 	.word	0x000000ff
        /*0248*/ 	.word	0x00000100
        /*024c*/ 	.short	0x0100
        /*024e*/ 	.byte	0x08
	.zero		1


	//   ....[30]....
        /*0250*/ 	.word	0x00000430
        /*0254*/ 	.word	0x000000ff
        /*0258*/ 	.word	0x00000078
        /*025c*/ 	.short	0x0100
        /*025e*/ 	.byte	0x08
	.zero		1


	//   ....[31]....
        /*0260*/ 	.word	0x00000440
        /*0264*/ 	.word	0x000000ff
        /*0268*/ 	.word	0x00000108
        /*026c*/ 	.short	0x0100
        /*026e*/ 	.byte	0x08
	.zero		1


	//   ....[32]....
        /*0270*/ 	.word	0x00000450
        /*0274*/ 	.word	0x000000ff
        /*0278*/ 	.word	0x00000080
        /*027c*/ 	.short	0x0100
        /*027e*/ 	.byte	0x08
	.zero		1


	//   ....[33]....
        /*0280*/ 	.word	0x00000460
        /*0284*/ 	.word	0x000000ff
        /*0288*/ 	.word	0x00000110
        /*028c*/ 	.short	0x0100
        /*028e*/ 	.byte	0x08
	.zero		1


	//   ....[34]....
        /*0290*/ 	.word	0x00000470
        /*0294*/ 	.word	0x000000ff
        /*0298*/ 	.word	0x00000088
        /*029c*/ 	.short	0x0100
        /*029e*/ 	.byte	0x08
	.zero		1


	//   ....[35]....
        /*02a0*/ 	.word	0x00000480
        /*02a4*/ 	.word	0x000000ff
        /*02a8*/ 	.word	0x00000118
        /*02ac*/ 	.short	0x0100
        /*02ae*/ 	.byte	0x08
	.zero		1


	//   ....[36]....
        /*02b0*/ 	.word	0x00000720
        /*02b4*/ 	.word	0x000000ff
        /*02b8*/ 	.word	0x00000130
        /*02bc*/ 	.short	0x0100
        /*02be*/ 	.byte	0x06
	.zero		1


	//   ....[37]....
        /*02c0*/ 	.word	0x00000780
        /*02c4*/ 	.word	0x000000ff
        /*02c8*/ 	.word	0x00000138
        /*02cc*/ 	.short	0x0100
        /*02ce*/ 	.byte	0x06
	.zero		1


	//   ....[38]....
        /*02d0*/ 	.word	0x00001500
        /*02d4*/ 	.word	0x000000ff
        /*02d8*/ 	.word	0x00000000
        /*02dc*/ 	.short	0x010a
        /*02de*/ 	.byte	0x06
	.zero		1


	//   ....[39]....
        /*02e0*/ 	.word	0x00001540
        /*02e4*/ 	.word	0x000000ff
        /*02e8*/ 	.word	0x00000000
        /*02ec*/ 	.short	0x010a
        /*02ee*/ 	.byte	0x06
	.zero		1


	//   ....[40]....
        /*02f0*/ 	.word	0x00001b70
        /*02f4*/ 	.word	0x000000ff
        /*02f8*/ 	.word	0x00000000
        /*02fc*/ 	.short	0x010a
        /*02fe*/ 	.byte	0x0c
	.zero		1


	//   ....[41]....
        /*0300*/ 	.word	0x00001bb0
        /*0304*/ 	.word	0x000000ff
        /*0308*/ 	.word	0x00000000
        /*030c*/ 	.short	0x010a
        /*030e*/ 	.byte	0x0c
	.zero		1


	//   ....[42]....
        /*0310*/ 	.word	0x00001fe0
        /*0314*/ 	.word	0x000000ff
        /*0318*/ 	.word	0x00000000
        /*031c*/ 	.short	0x0101
        /*031e*/ 	.byte	0x08
	.zero		1


	//   ....[43]....
        /*0320*/ 	.word	0x00002430
        /*0324*/ 	.word	0x000000ff
        /*0328*/ 	.word	0x00000000
        /*032c*/ 	.short	0x0101
        /*032e*/ 	.byte	0x08
	.zero		1


	//   ....[44]....
        /*0330*/ 	.word	0x00005dd0
        /*0334*/ 	.word	0x00000012
        /*0338*/ 	.word	0x00000090
        /*033c*/ 	.short	0x010a
        /*033e*/ 	.byte	0x3f
	.zero		1


	//   ....[45]....
        /*0340*/ 	.word	0x00006160
        /*0344*/ 	.word	0x00000007
        /*0348*/ 	.word	0x00000138
        /*034c*/ 	.short	0x0101
        /*034e*/ 	.byte	0x3f
	.zero		1


	//   ....[46]....
        /*0350*/ 	.word	0x000068a0
        /*0354*/ 	.word	0x00000005
        /*0358*/ 	.word	0x00000000
        /*035c*/ 	.short	0x010a
        /*035e*/ 	.byte	0x3f
	.zero		1


	//   ....[47]....
        /*0360*/ 	.word	0x00006920
        /*0364*/ 	.word	0x00000007
        /*0368*/ 	.word	0x00000000
        /*036c*/ 	.short	0x010a
        /*036e*/ 	.byte	0x3f
	.zero		1


	//   ....[48]....
        /*0370*/ 	.word	0x000069b0
        /*0374*/ 	.word	0x00000006
        /*0378*/ 	.word	0x00000000
        /*037c*/ 	.short	0x010a
        /*037e*/ 	.byte	0x3f
	.zero		1


	//   ....[49]....
        /*0380*/ 	.word	0x00006a40
        /*0384*/ 	.word	0x00000009
        /*0388*/ 	.word	0x00000000
        /*038c*/ 	.short	0x010a
        /*038e*/ 	.byte	0x3f
	.zero		1


	//   ....[50]....
        /*0390*/ 	.word	0x00006ad0
        /*0394*/ 	.word	0x00000006
        /*0398*/ 	.word	0x00000000
        /*039c*/ 	.short	0x010a
        /*039e*/ 	.byte	0x3f
	.zero		1


	//   ....[51]....
        /*03a0*/ 	.word	0x00006b60
        /*03a4*/ 	.word	0x00000009
        /*03a8*/ 	.word	0x00000000
        /*03ac*/ 	.short	0x010a
        /*03ae*/ 	.byte	0x3f
	.zero		1


	//   ....[52]....
        /*03b0*/ 	.word	0x00006bf0
        /*03b4*/ 	.word	0x00000006
        /*03b8*/ 	.word	0x00000000
        /*03bc*/ 	.short	0x010a
        /*03be*/ 	.byte	0x3f
	.zero		1


	//   ....[53]....
        /*03c0*/ 	.word	0x00006c80
        /*03c4*/ 	.word	0x00000009
        /*03c8*/ 	.word	0x00000000
        /*03cc*/ 	.short	0x010a
        /*03ce*/ 	.byte	0x3f
	.zero		1


	//   ....[54]....
        /*03d0*/ 	.word	0x00006d10
        /*03d4*/ 	.word	0x00000006
        /*03d8*/ 	.word	0x00000000
        /*03dc*/ 	.short	0x010a
        /*03de*/ 	.byte	0x3f
	.zero		1


	//   ....[55]....
        /*03e0*/ 	.word	0x00006da0
        /*03e4*/ 	.word	0x00000009
        /*03e8*/ 	.word	0x00000000
        /*03ec*/ 	.short	0x010a
        /*03ee*/ 	.byte	0x3f
	.zero		1


	//   ....[56]....
        /*03f0*/ 	.word	0x00006e30
        /*03f4*/ 	.word	0x00000006
        /*03f8*/ 	.word	0x00000000
        /*03fc*/ 	.short	0x010a
        /*03fe*/ 	.byte	0x3f
	.zero		1


	//   ....[57]....
        /*0400*/ 	.word	0x00006ec0
        /*0404*/ 	.word	0x00000009
        /*0408*/ 	.word	0x00000000
        /*040c*/ 	.short	0x010a
        /*040e*/ 	.byte	0x3f
	.zero		1


	//   ....[58]....
        /*0410*/ 	.word	0x00006f50
        /*0414*/ 	.word	0x00000006
        /*0418*/ 	.word	0x00000000
        /*041c*/ 	.short	0x010a
        /*041e*/ 	.byte	0x3f
	.zero		1


	//   ....[59]....
        /*0420*/ 	.word	0x00006fe0
        /*0424*/ 	.word	0x00000009
        /*0428*/ 	.word	0x00000000
        /*042c*/ 	.short	0x010a
        /*042e*/ 	.byte	0x3f
	.zero		1


	//   ....[60]....
        /*0430*/ 	.word	0x00007070
        /*0434*/ 	.word	0x00000006
        /*0438*/ 	.word	0x00000000
        /*043c*/ 	.short	0x010a
        /*043e*/ 	.byte	0x3f
	.zero		1


	//   ....[61]....
        /*0440*/ 	.word	0x00007100
        /*0444*/ 	.word	0x00000009
        /*0448*/ 	.word	0x00000000
        /*044c*/ 	.short	0x010a
        /*044e*/ 	.byte	0x3f
	.zero		1


	//   ....[62]....
        /*0450*/ 	.word	0x00007190
        /*0454*/ 	.word	0x00000006
        /*0458*/ 	.word	0x00000000
        /*045c*/ 	.short	0x010a
        /*045e*/ 	.byte	0x3f
	.zero		1


	//   ....[63]....
        /*0460*/ 	.word	0x00007220
        /*0464*/ 	.word	0x00000003
        /*0468*/ 	.word	0x00000000
        /*046c*/ 	.short	0x010a
        /*046e*/ 	.byte	0x3f
	.zero		1


	//   ....[64]....
        /*0470*/ 	.word	0x00007290
        /*0474*/ 	.word	0x00000007
        /*0478*/ 	.word	0x00000000
        /*047c*/ 	.short	0x010a
        /*047e*/ 	.byte	0x3f
	.zero		1


	//   ....[65]....
        /*0480*/ 	.word	0x000072f0
        /*0484*/ 	.word	0x00000008
        /*0488*/ 	.word	0x00000000
        /*048c*/ 	.short	0x010a
        /*048e*/ 	.byte	0x3f
	.zero		1


	//   ....[66]....
        /*0490*/ 	.word	0x000073c0
        /*0494*/ 	.word	0x00000012
        /*0498*/ 	.word	0x00000090
        /*049c*/ 	.short	0x010a
        /*049e*/ 	.byte	0x3f
	.zero		1


	//   ....[67]....
        /*04a0*/ 	.word	0x000074a0
        /*04a4*/ 	.word	0x00000005
        /*04a8*/ 	.word	0x00000000
        /*04ac*/ 	.short	0x010a
        /*04ae*/ 	.byte	0x3f
	.zero		1


	//   ....[68]....
        /*04b0*/ 	.word	0x000074f0
        /*04b4*/ 	.word	0x00000007
        /*04b8*/ 	.word	0x00000000
        /*04bc*/ 	.short	0x010a
        /*04be*/ 	.byte	0x3f
	.zero		1


	//   ....[69]....
        /*04c0*/ 	.word	0x00007540
        /*04c4*/ 	.word	0x00000006
        /*04c8*/ 	.word	0x00000000
        /*04cc*/ 	.short	0x010a
        /*04ce*/ 	.byte	0x3f
	.zero		1


	//   ....[70]....
        /*04d0*/ 	.word	0x00007590
        /*04d4*/ 	.word	0x00000009
        /*04d8*/ 	.word	0x00000000
        /*04dc*/ 	.short	0x010a
        /*04de*/ 	.byte	0x3f
	.zero		1


	//   ....[71]....
        /*04e0*/ 	.word	0x000075e0
        /*04e4*/ 	.word	0x00000006
        /*04e8*/ 	.word	0x00000000
        /*04ec*/ 	.short	0x010a
        /*04ee*/ 	.byte	0x3f
	.zero		1


	//   ....[72]....
        /*04f0*/ 	.word	0x00007630
        /*04f4*/ 	.word	0x00000009
        /*04f8*/ 	.word	0x00000000
        /*04fc*/ 	.short	0x010a
        /*04fe*/ 	.byte	0x3f
	.zero		1


	//   ....[73]....
        /*0500*/ 	.word	0x00007680
        /*0504*/ 	.word	0x00000006
        /*0508*/ 	.word	0x00000000
        /*050c*/ 	.short	0x010a
        /*050e*/ 	.byte	0x3f
	.zero		1


	//   ....[74]....
        /*0510*/ 	.word	0x000076d0
        /*0514*/ 	.word	0x00000009
        /*0518*/ 	.word	0x00000000
        /*051c*/ 	.short	0x010a
        /*051e*/ 	.byte	0x3f
	.zero		1


	//   ....[75]....
        /*0520*/ 	.word	0x00007720
        /*0524*/ 	.word	0x00000006
        /*0528*/ 	.word	0x00000000
        /*052c*/ 	.short	0x010a
        /*052e*/ 	.byte	0x3f
	.zero		1


	//   ....[76]....
        /*0530*/ 	.word	0x00007770
        /*0534*/ 	.word	0x00000009
        /*0538*/ 	.word	0x00000000
        /*053c*/ 	.short	0x010a
        /*053e*/ 	.byte	0x3f
	.zero		1


	//   ....[77]....
        /*0540*/ 	.word	0x000077c0
        /*0544*/ 	.word	0x00000006
        /*0548*/ 	.word	0x00000000
        /*054c*/ 	.short	0x010a
        /*054e*/ 	.byte	0x3f
	.zero		1


	//   ....[78]....
        /*0550*/ 	.word	0x00007810
        /*0554*/ 	.word	0x00000009
        /*0558*/ 	.word	0x00000000
        /*055c*/ 	.short	0x010a
        /*055e*/ 	.byte	0x3f
	.zero		1


	//   ....[79]....
        /*0560*/ 	.word	0x00007860
        /*0564*/ 	.word	0x00000006
        /*0568*/ 	.word	0x00000000
        /*056c*/ 	.short	0x010a
        /*056e*/ 	.byte	0x3f
	.zero		1


	//   ....[80]....
        /*0570*/ 	.word	0x000078b0
        /*0574*/ 	.word	0x00000009
        /*0578*/ 	.word	0x00000000
        /*057c*/ 	.short	0x010a
        /*057e*/ 	.byte	0x3f
	.zero		1


	//   ....[81]....
        /*0580*/ 	.word	0x00007900
        /*0584*/ 	.word	0x00000006
        /*0588*/ 	.word	0x00000000
        /*058c*/ 	.short	0x010a
        /*058e*/ 	.byte	0x3f
	.zero		1


	//   ....[82]....
        /*0590*/ 	.word	0x00007950
        /*0594*/ 	.word	0x00000009
        /*0598*/ 	.word	0x00000000
        /*059c*/ 	.short	0x010a
        /*059e*/ 	.byte	0x3f
	.zero		1


	//   ....[83]....
        /*05a0*/ 	.word	0x000079a0
        /*05a4*/ 	.word	0x00000006
        /*05a8*/ 	.word	0x00000000
        /*05ac*/ 	.short	0x010a
        /*05ae*/ 	.byte	0x3f
	.zero		1


	//----- nvinfo : EIATTR_NUM_MBARRIERS
	.align		4
.L_28:
        /*05b0*/ 	.byte	0x03, 0x38
        /*05b2*/ 	.short	0x0026


	//----- nvinfo : EIATTR_EXIT_INSTR_OFFSETS
	.align		4
        /*05b4*/ 	.byte	0x04, 0x1c
        /*05b6*/ 	.short	(.L_30 - .L_29)


	//   ....[0]....
.L_29:
        /*05b8*/ 	.word	0x000007d0


	//   ....[1]....
        /*05bc*/ 	.word	0x000010a0


	//   ....[2]....
        /*05c0*/ 	.word	0x00005430


	//   ....[3]....
        /*05c4*/ 	.word	0x00005a70


	//   ....[4]....
        /*05c8*/ 	.word	0x00007270


	//----- nvinfo : EIATTR_MAX_THREADS
	.align		4
.L_30:
        /*05cc*/ 	.byte	0x04, 0x05
        /*05ce*/ 	.short	(.L_32 - .L_31)
.L_31:
        /*05d0*/ 	.word	0x00000180
        /*05d4*/ 	.word	0x00000001
        /*05d8*/ 	.word	0x00000001


	//----- nvinfo : EIATTR_CRS_STACK_SIZE
	.align		4
.L_32:
        /*05dc*/ 	.byte	0x04, 0x1e
        /*05de*/ 	.short	(.L_34 - .L_33)
.L_33:
        /*05e0*/ 	.word	0x00000000


	//----- nvinfo : EIATTR_CBANK_PARAM_SIZE
	.align		4
.L_34:
        /*05e4*/ 	.byte	0x03, 0x19
        /*05e6*/ 	.short	0x0470


	//----- nvinfo : EIATTR_PARAM_CBANK
	.align		4
        /*05e8*/ 	.byte	0x04, 0x0a
        /*05ea*/ 	.short	(.L_36 - .L_35)
	.align		4
.L_35:
        /*05ec*/ 	.word	index@(.nv.constant0._ZN7cutlass13device_kernelINS_4gemm6kernel13GemmUniversalIN4cute5tupleIJiiiiEEENS1_10collective13CollectiveMmaINS1_37MainloopSm90TmaGmmaWarpSpecializedFP8ILi18ENS5_IJNS4_1CILi1EEESB_SB_EEENS1_35KernelTmaWarpSpecializedCooperativeEEENS5_IJNSA_ILi128EEENSA_ILi64EEESG_EEENS_12float_e5m2_tENS5_IJlSB_lEEESI_SJ_NS4_8TiledMMAINS4_8MMA_AtomIJNS4_4SM904GMMA30MMA_64x64x32_F32E5M2E5M2_SS_TNILNSN_7ScaleInE1ELSP_1EEEEEENS4_6LayoutINS5_IJNSA_ILi2EEESB_SB_EEENS5_IJSB_NSA_ILi0EEESV_EEEEENS5_IJNS4_10UnderscoreESY_SY_EEEEENS4_13SM90_TMA_LOADENS4_14ComposedLayoutINS4_7SwizzleILi2ELi4ELi3EEENS4_18smem_ptr_flag_bitsILi8EEENSS_INS5_IJNSA_ILi8EEESG_EEENS5_IJSG_SB_EEEEEEEvNS4_8identityES11_S1B_vS1C_EENS_8epilogue10collective6detail29Sm90TmaWarpSpecializedAdapterINS1F_15DefaultEpilogueISI_SJ_SJ_NS1E_6thread17LinearCombinationISI_Li1EffLNS1J_9ScaleType4KindE0ELNS_15FloatRoundStyleE2ESI_EENS1_15EpilogueDefaultEEEEEvvEEEEvNT_6ParamsE)
        /*05f0*/ 	.short	0x0210
        /*05f2*/ 	.short	0x0470


	//----- nvinfo : EIATTR_SW_WAR
	.align		4
.L_36:
        /*05f4*/ 	.byte	0x04, 0x36
        /*05f6*/ 	.short	(.L_38 - .L_37)
.L_37:
        /*05f8*/ 	.word	0x00000008
.L_38:


//--------------------- .nv.callgraph             --------------------------
	.section	.nv.callgraph,"",@"SHT_CUDA_CALLGRAPH"
	.align	4
	.sectionentsize	8
	.align		4
        /*0000*/ 	.word	0x00000000
	.align		4
        /*0004*/ 	.word	0xffffffff
	.align		4
        /*0008*/ 	.word	0x00000000
	.align		4
        /*000c*/ 	.word	0xfffffffe
	.align		4
        /*0010*/ 	.word	0x00000000
	.align		4
        /*0014*/ 	.word	0xfffffffd
	.align		4
        /*0018*/ 	.word	0x00000000
	.align		4
        /*001c*/ 	.word	0xfffffffc


//--------------------- .nv.constant4             --------------------------
	.section	.nv.constant4,"a",@progbits
	.align	8
	.align		8
.nv.constant4:
        /*0000*/ 	.dword	_ZN40_INTERNAL_4034fc2b_4_k_cu_0cc1f58b_283474cuda3std3__45__cpo5beginE
	.align		8
        /*0008*/ 	.dword	_ZN40_INTERNAL_4034fc2b_4_k_cu_0cc1f58b_283474cuda3std3__45__cpo3endE
	.align		8
        /*0010*/ 	.dword	_ZN40_INTERNAL_4034fc2b_4_k_cu_0cc1f58b_283474cuda3std3__45__cpo6cbeginE
	.align		8
        /*0018*/ 	.dword	_ZN40_INTERNAL_4034fc2b_4_k_cu_0cc1f58b_283474cuda3std3__45__cpo4cendE
	.align		8
        /*0020*/ 	.dword	_ZN40_INTERNAL_4034fc2b_4_k_cu_0cc1f58b_283474cuda3std3__442_GLOBAL__N__4034fc2b_4_k_cu_0cc1f58b_283476ignoreE
	.align		8
        /*0028*/ 	.dword	_ZN40_INTERNAL_4034fc2b_4_k_cu_0cc1f58b_283474cuda3std3__419piecewise_constructE
	.align		8
        /*0030*/ 	.dword	_ZN40_INTERNAL_4034fc2b_4_k_cu_0cc1f58b_283474cuda3std3__48in_placeE
	.align		8
        /*0038*/ 	.dword	_ZN40_INTERNAL_4034fc2b_4_k_cu_0cc1f58b_283474cuda3std6ranges3__45__cpo4swapE
	.align		8
        /*0040*/ 	.dword	_ZN40_INTERNAL_4034fc2b_4_k_cu_0cc1f58b_283474cuda3std6ranges3__45__cpo9iter_moveE
	.align		8
        /*0048*/ 	.dword	_ZN40_INTERNAL_4034fc2b_4_k_cu_0cc1f58b_283474cute7productE
	.align		8
        /*0050*/ 	.dword	_ZN40_INTERNAL_4034fc2b_4_k_cu_0cc1f58b_283474cute1_E


//--------------------- .text._ZN7cutlass13device_kernelINS_4gemm6kernel13GemmUniversalIN4cute5tupleIJiiiiEEENS1_10collective13CollectiveMmaINS1_37MainloopSm90TmaGmmaWarpSpecializedFP8ILi18ENS5_IJNS4_1CILi1EEESB_SB_EEENS1_35KernelTmaWarpSpecializedCooperativeEEENS5_IJNSA_ILi128EEENSA_ILi64EEESG_EEENS_12float_e5m2_tENS5_IJlSB_lEEESI_SJ_NS4_8TiledMMAINS4_8MMA_AtomIJNS4_4SM904GMMA30MMA_64x64x32_F32E5M2E5M2_SS_TNILNSN_7ScaleInE1ELSP_1EEEEEENS4_6LayoutINS5_IJNSA_ILi2EEESB_SB_EEENS5_IJSB_NSA_ILi0EEESV_EEEEENS5_IJNS4_10UnderscoreESY_SY_EEEEENS4_13SM90_TMA_LOADENS4_14ComposedLayoutINS4_7SwizzleILi2ELi4ELi3EEENS4_18smem_ptr_flag_bitsILi8EEENSS_INS5_IJNSA_ILi8EEESG_EEENS5_IJSG_SB_EEEEEEEvNS4_8identityES11_S1B_vS1C_EENS_8epilogue10collective6detail29Sm90TmaWarpSpecializedAdapterINS1F_15DefaultEpilogueISI_SJ_SJ_NS1E_6thread17LinearCombinationISI_Li1EffLNS1J_9ScaleType4KindE0ELNS_15FloatRoundStyleE2ESI_EENS1_15EpilogueDefaultEEEEEvvEEEEvNT_6ParamsE --------------------------
	.section	.text._ZN7cutlass13device_kernelINS_4gemm6kernel13GemmUniversalIN4cute5tupleIJiiiiEEENS1_10collective13CollectiveMmaINS1_37MainloopSm90TmaGmmaWarpSpecializedFP8ILi18ENS5_IJNS4_1CILi1EEESB_SB_EEENS1_35KernelTmaWarpSpecializedCooperativeEEENS5_IJNSA_ILi128EEENSA_ILi64EEESG_EEENS_12float_e5m2_tENS5_IJlSB_lEEESI_SJ_NS4_8TiledMMAINS4_8MMA_AtomIJNS4_4SM904GMMA30MMA_64x64x32_F32E5M2E5M2_SS_TNILNSN_7ScaleInE1ELSP_1EEEEEENS4_6LayoutINS5_IJNSA_ILi2EEESB_SB_EEENS5_IJSB_NSA_ILi0EEESV_EEEEENS5_IJNS4_10UnderscoreESY_SY_EEEEENS4_13SM90_TMA_LOADENS4_14ComposedLayoutINS4_7SwizzleILi2ELi4ELi3EEENS4_18smem_ptr_flag_bitsILi8EEENSS_INS5_IJNSA_ILi8EEESG_EEENS5_IJSG_SB_EEEEEEEvNS4_8identityES11_S1B_vS1C_EENS_8epilogue10collective6detail29Sm90TmaWarpSpecializedAdapterINS1F_15DefaultEpilogueISI_SJ_SJ_NS1E_6thread17LinearCombinationISI_Li1EffLNS1J_9ScaleType4KindE0ELNS_15FloatRoundStyleE2ESI_EENS1_15EpilogueDefaultEEEEEvvEEEEvNT_6ParamsE,"ax",@progbits
	.align	128
.text._ZN7cutlass13device_kernelINS_4gemm6kernel13GemmUniversalIN4cute5tupleIJiiiiEEENS1_10collective13CollectiveMmaINS1_37MainloopSm90TmaGmmaWarpSpecializedFP8ILi18ENS5_IJNS4_1CILi1EEESB_SB_EEENS1_35KernelTmaWarpSpecializedCooperativeEEENS5_IJNSA_ILi128EEENSA_ILi64EEESG_EEENS_12float_e5m2_tENS5_IJlSB_lEEESI_SJ_NS4_8TiledMMAINS4_8MMA_AtomIJNS4_4SM904GMMA30MMA_64x64x32_F32E5M2E5M2_SS_TNILNSN_7ScaleInE1ELSP_1EEEEEENS4_6LayoutINS5_IJNSA_ILi2EEESB_SB_EEENS5_IJSB_NSA_ILi0EEESV_EEEEENS5_IJNS4_10UnderscoreESY_SY_EEEEENS4_13SM90_TMA_LOADENS4_14ComposedLayoutINS4_7SwizzleILi2ELi4ELi3EEENS4_18smem_ptr_flag_bitsILi8EEENSS_INS5_IJNSA_ILi8EEESG_EEENS5_IJSG_SB_EEEEEEEvNS4_8identityES11_S1B_vS1C_EENS_8epilogue10collective6detail29Sm90TmaWarpSpecializedAdapterINS1F_15DefaultEpilogueISI_SJ_SJ_NS1E_6thread17LinearCombinationISI_Li1EffLNS1J_9ScaleType4KindE0ELNS_15FloatRoundStyleE2ESI_EENS1_15EpilogueDefaultEEEEEvvEEEEvNT_6ParamsE:
        .type           _ZN7cutlass13device_kernelINS_4gemm6kernel13GemmUniversalIN4cute5tupleIJiiiiEEENS1_10collective13CollectiveMmaINS1_37MainloopSm90TmaGmmaWarpSpecializedFP8ILi18ENS5_IJNS4_1CILi1EEESB_SB_EEENS1_35KernelTmaWarpSpecializedCooperativeEEENS5_IJNSA_ILi128EEENSA_ILi64EEESG_EEENS_12float_e5m2_tENS5_IJlSB_lEEESI_SJ_NS4_8TiledMMAINS4_8MMA_AtomIJNS4_4SM904GMMA30MMA_64x64x32_F32E5M2E5M2_SS_TNILNSN_7ScaleInE1ELSP_1EEEEEENS4_6LayoutINS5_IJNSA_ILi2EEESB_SB_EEENS5_IJSB_NSA_ILi0EEESV_EEEEENS5_IJNS4_10UnderscoreESY_SY_EEEEENS4_13SM90_TMA_LOADENS4_14ComposedLayoutINS4_7SwizzleILi2ELi4ELi3EEENS4_18smem_ptr_flag_bitsILi8EEENSS_INS5_IJNSA_ILi8EEESG_EEENS5_IJSG_SB_EEEEEEEvNS4_8identityES11_S1B_vS1C_EENS_8epilogue10collective6detail29Sm90TmaWarpSpecializedAdapterINS1F_15DefaultEpilogueISI_SJ_SJ_NS1E_6thread17LinearCombinationISI_Li1EffLNS1J_9ScaleType4KindE0ELNS_15FloatRoundStyleE2ESI_EENS1_15EpilogueDefaultEEEEEvvEEEEvNT_6ParamsE,@function
        .size           _ZN7cutlass13device_kernelINS_4gemm6kernel13GemmUniversalIN4cute5tupleIJiiiiEEENS1_10collective13CollectiveMmaINS1_37MainloopSm90TmaGmmaWarpSpecializedFP8ILi18ENS5_IJNS4_1CILi1EEESB_SB_EEENS1_35KernelTmaWarpSpecializedCooperativeEEENS5_IJNSA_ILi128EEENSA_ILi64EEESG_EEENS_12float_e5m2_tENS5_IJlSB_lEEESI_SJ_NS4_8TiledMMAINS4_8MMA_AtomIJNS4_4SM904GMMA30MMA_64x64x32_F32E5M2E5M2_SS_TNILNSN_7ScaleInE1ELSP_1EEEEEENS4_6LayoutINS5_IJNSA_ILi2EEESB_SB_EEENS5_IJSB_NSA_ILi0EEESV_EEEEENS5_IJNS4_10UnderscoreESY_SY_EEEEENS4_13SM90_TMA_LOADENS4_14ComposedLayoutINS4_7SwizzleILi2ELi4ELi3EEENS4_18smem_ptr_flag_bitsILi8EEENSS_INS5_IJNSA_ILi8EEESG_EEENS5_IJSG_SB_EEEEEEEvNS4_8identityES11_S1B_vS1C_EENS_8epilogue10collective6detail29Sm90TmaWarpSpecializedAdapterINS1F_15DefaultEpilogueISI_SJ_SJ_NS1E_6thread17LinearCombinationISI_Li1EffLNS1J_9ScaleType4KindE0ELNS_15FloatRoundStyleE2ESI_EENS1_15EpilogueDefaultEEEEEvvEEEEvNT_6ParamsE,(.L_x_166 - _ZN7cutlass13device_kernelINS_4gemm6kernel13GemmUniversalIN4cute5tupleIJiiiiEEENS1_10collective13CollectiveMmaINS1_37MainloopSm90TmaGmmaWarpSpecializedFP8ILi18ENS5_IJNS4_1CILi1EEESB_SB_EEENS1_35KernelTmaWarpSpecializedCooperativeEEENS5_IJNSA_ILi128EEENSA_ILi64EEESG_EEENS_12float_e5m2_tENS5_IJlSB_lEEESI_SJ_NS4_8TiledMMAINS4_8MMA_AtomIJNS4_4SM904GMMA30MMA_64x64x32_F32E5M2E5M2_SS_TNILNSN_7ScaleInE1ELSP_1EEEEEENS4_6LayoutINS5_IJNSA_ILi2EEESB_SB_EEENS5_IJSB_NSA_ILi0EEESV_EEEEENS5_IJNS4_10UnderscoreESY_SY_EEEEENS4_13SM90_TMA_LOADENS4_14ComposedLayoutINS4_7SwizzleILi2ELi4ELi3EEENS4_18smem_ptr_flag_bitsILi8EEENSS_INS5_IJNSA_ILi8EEESG_EEENS5_IJSG_SB_EEEEEEEvNS4_8identityES11_S1B_vS1C_EENS_8epilogue10collective6detail29Sm90TmaWarpSpecializedAdapterINS1F_15DefaultEpilogueISI_SJ_SJ_NS1E_6thread17LinearCombinationISI_Li1EffLNS1J_9ScaleType4KindE0ELNS_15FloatRoundStyleE2ESI_EENS1_15EpilogueDefaultEEEEEvvEEEEvNT_6ParamsE)
        .other          _ZN7cutlass13device_kernelINS_4gemm6kernel13GemmUniversalIN4cute5tupleIJiiiiEEENS1_10collective13CollectiveMmaINS1_37MainloopSm90TmaGmmaWarpSpecializedFP8ILi18ENS5_IJNS4_1CILi1EEESB_SB_EEENS1_35KernelTmaWarpSpecializedCooperativeEEENS5_IJNSA_ILi128EEENSA_ILi64EEESG_EEENS_12float_e5m2_tENS5_IJlSB_lEEESI_SJ_NS4_8TiledMMAINS4_8MMA_AtomIJNS4_4SM904GMMA30MMA_64x64x32_F32E5M2E5M2_SS_TNILNSN_7ScaleInE1ELSP_1EEEEEENS4_6LayoutINS5_IJNSA_ILi2EEESB_SB_EEENS5_IJSB_NSA_ILi0EEESV_EEEEENS5_IJNS4_10UnderscoreESY_SY_EEEEENS4_13SM90_TMA_LOADENS4_14ComposedLayoutINS4_7SwizzleILi2ELi4ELi3EEENS4_18smem_ptr_flag_bitsILi8EEENSS_INS5_IJNSA_ILi8EEESG_EEENS5_IJSG_SB_EEEEEEEvNS4_8identityES11_S1B_vS1C_EENS_8epilogue10collective6detail29Sm90TmaWarpSpecializedAdapterINS1F_15DefaultEpilogueISI_SJ_SJ_NS1E_6thread17LinearCombinationISI_Li1EffLNS1J_9ScaleType4KindE0ELNS_15FloatRoundStyleE2ESI_EENS1_15EpilogueDefaultEEEEEvvEEEEvNT_6ParamsE,@"STO_CUDA_ENTRY STV_DEFAULT"
_ZN7cutlass13device_kernelINS_4gemm6kernel13GemmUniversalIN4cute5tupleIJiiiiEEENS1_10collective13CollectiveMmaINS1_37MainloopSm90TmaGmmaWarpSpecializedFP8ILi18ENS5_IJNS4_1CILi1EEESB_SB_EEENS1_35KernelTmaWarpSpecializedCooperativeEEENS5_IJNSA_ILi128EEENSA_ILi64EEESG_EEENS_12float_e5m2_tENS5_IJlSB_lEEESI_SJ_NS4_8TiledMMAINS4_8MMA_AtomIJNS4_4SM904GMMA30MMA_64x64x32_F32E5M2E5M2_SS_TNILNSN_7ScaleInE1ELSP_1EEEEEENS4_6LayoutINS5_IJNSA_ILi2EEESB_SB_EEENS5_IJSB_NSA_ILi0EEESV_EEEEENS5_IJNS4_10UnderscoreESY_SY_EEEEENS4_13SM90_TMA_LOADENS4_14ComposedLayoutINS4_7SwizzleILi2ELi4ELi3EEENS4_18smem_ptr_flag_bitsILi8EEENSS_INS5_IJNSA_ILi8EEESG_EEENS5_IJSG_SB_EEEEEEEvNS4_8identityES11_S1B_vS1C_EENS_8epilogue10collective6detail29Sm90TmaWarpSpecializedAdapterINS1F_15DefaultEpilogueISI_SJ_SJ_NS1E_6thread17LinearCombinationISI_Li1EffLNS1J_9ScaleType4KindE0ELNS_15FloatRoundStyleE2ESI_EENS1_15EpilogueDefaultEEEEEvvEEEEvNT_6ParamsE:
[----:B------:R-:W-:Y:S01]  /*0000*/  LDC R1, c[0x0][0x28] ;  /* 0x00000a00ff017b82 */ /* 0x000fe20000000800 */
[----:B------:R-:W0:Y:S01]  /*0010*/  S2R R2, SR_TID.X ;  /* 0x0000000000027919 */ /* 0x000e220000002100 */
[----:B------:R-:W-:Y:S01]  /*0020*/  ELECT P0, URZ, PT ;  /* 0x00000000003f782f */ /* 0x000fe20003800000 */
[----:B------:R-:W-:Y:S01]  /*0030*/  BSSY B0, `(.L_x_0) ;  /* 0x000000f000007945 */ /* 0x000fe20003800000 */
[--C-:B0-----:R-:W-:Y:S02]  /*0040*/  SHF.R.U32.HI R0, RZ, 0x5, R2.reuse ;  /* 0x00000005ff007819 */ /* 0x101fe40000011602 */
[----:B------:R-:W-:-:S03]  /*0050*/  SHF.R.U32.HI R4, RZ, 0x7, R2 ;  /* 0x00000007ff047819 */ /* 0x000fc60000011602 */
[----:B------:R-:W0:Y:S04]  /*0060*/  SHFL.IDX PT, R3, R0, RZ, 0x1f ;  /* 0x00001fff00037589 */ /* 0x000e2800000e0000 */
[----:B------:R1:W2:Y:S01]  /*0070*/  SHFL.IDX PT, R7, R4, RZ, 0x1f ;  /* 0x00001fff04077589 */ /* 0x0002a200000e0000 */
[----:B0-----:R-:W-:-:S13]  /*0080*/  ISETP.NE.OR P0, PT, R3, RZ, !P0 ;  /* 0x000000ff0300720c */ /* 0x001fda0004705670 */
[----:B-12---:R-:W-:Y:S05]  /*0090*/  @P0 BRA `(.L_x_1) ;  /* 0x0000000000200947 */ /* 0x006fea0003800000 */
[----:B------:R-:W-:Y:S02]  /*00a0*/  ULDC.64 UR4, c[0x0][0x198] ;  /* 0x0000660000047ab9 */ /* 0x000fe40000000a00 */
[----:B------:R-:W-:Y:S02]  /*00b0*/  UIADD3 UR6, UP0, UR4, 0xf0, URZ ;  /* 0x000000f004067890 */ /* 0x000fe4000ff1e03f */
[----:B------:R-:W-:Y:S02]  /*00c0*/  UIADD3 UR4, UP1, UR4, 0x1f0, URZ ;  /* 0x000001f004047890 */ /* 0x000fe4000ff3e03f */
[----:B------:R-:W-:Y:S02]  /*00d0*/  UIADD3.X UR7, URZ, UR5, URZ, UP0, !UPT ;  /* 0x000000053f077290 */ /* 0x000fe400087fe43f */
[----:B------:R-:W-:-:S07]  /*00e0*/  UIADD3.X UR5, URZ, UR5, URZ, UP1, !UPT ;  /* 0x000000053f057290 */ /* 0x000fce0008ffe43f */
[----:B------:R0:W-:Y:S02]  /*00f0*/  UTMACCTL.PF [UR6] ;  /* 0x00000000060079b9 */ /* 0x0001e40008040000 */
[----:B------:R0:W-:Y:S02]  /*0100*/  UTMACCTL.PF [UR4] ;  /* 0x00000000040079b9 */ /* 0x0001e40008040000 */
[----:B0-----:R-:W-:Y:S01]  /*0110*/  NOP ;  /* 0x0000000000007918 */ /* 0x001fe20000000000 */
.L_x_1:
[----:B------:R-:W-:Y:S05]  /*0120*/  BSYNC B0 ;  /* 0x0000000000007941 */ /* 0x000fea0003800000 */
.L_x_0:
[----:B------:R-:W0:Y:S02]  /*0130*/  SHFL.IDX PT, R4, R0, RZ, 0x1f ;  /* 0x00001fff00047589 */ /* 0x000e2400000e0000 */
[----:B0-----:R-:W-:-:S13]  /*0140*/  ISETP.NE.AND P0, PT, R4, RZ, PT ;  /* 0x000000ff0400720c */ /* 0x001fda0003f05270 */
[----:B------:R-:W-:Y:S05]  /*0150*/  @P0 BRA `(.L_x_2) ;  /* 0x0000000000d40947 */ /* 0x000fea0003800000 */
[----:B------:R-:W-:Y:S01]  /*0160*/  ELECT P0, URZ, PT ;  /* 0x00000000003f782f */ /* 0x000fe20003800000 */
[----:B------:R-:W-:-:S12]  /*0170*/  BSSY B0, `(.L_x_2) ;  /* 0x0000033000007945 */ /* 0x000fd80003800000 */
[----:B------:R-:W-:Y:S05]  /*0180*/  @!P0 BRA `(.L_x_3) ;  /* 0x0000000000c48947 */ /* 0x000fea0003800000 */
[----:B------:R-:W0:Y:S01]  /*0190*/  S2UR UR8, SR_CgaCtaId ;  /* 0x00000000000879c3 */ /* 0x000e220000008800 */
[----:B------:R-:W-:Y:S01]  /*01a0*/  UMOV UR4, 0x400 ;  /* 0x0000040000047882 */ /* 0x000fe20000000000 */
[----:B------:R-:W-:Y:S01]  /*01b0*/  UMOV UR5, 0x1 ;  /* 0x0000000100057882 */ /* 0x000fe20000000000 */
[----:B------:R-:W-:Y:S02]  /*01c0*/  UMOV UR6, 0x100 ;  /* 0x0000010000067882 */ /* 0x000fe40000000000 */
[----:B------:R-:W-:-:S04]  /*01d0*/  UIADD3 UR6, -UR6, 0x100000, URZ ;  /* 0x0010000006067890 */ /* 0x000fc8000fffe13f */
[----:B------:R-:W-:Y:S02]  /*01e0*/  USHF.L.U32 UR7, UR6, 0xb, URZ ;  /* 0x0000000b06077899 */ /* 0x000fe4000800063f */
[----:B------:R-:W-:Y:S02]  /*01f0*/  USHF.L.U32 UR6, UR6, 0x1, URZ ;  /* 0x0000000106067899 */ /* 0x000fe4000800063f */
[----:B0-----:R-:W-:Y:S02]  /*0200*/  ULEA UR8, UR8, UR4, 0x18 ;  /* 0x0000000408087291 */ /* 0x001fe4000f8ec03f */
[----:B------:R-:W-:-:S04]  /*0210*/  UIADD3 UR4, -UR5, 0x100000, URZ ;  /* 0x0010000005047890 */ /* 0x000fc8000fffe13f */
[----:B------:R-:W-:Y:S02]  /*0220*/  USHF.L.U32 UR5, UR4, 0xb, URZ ;  /* 0x0000000b04057899 */ /* 0x000fe4000800063f */
[----:B------:R-:W-:Y:S01]  /*0230*/  USHF.L.U32 UR4, UR4, 0x1, URZ ;  /* 0x0000000104047899 */ /* 0x000fe2000800063f */
[----:B------:R-:W0:Y:S11]  /*0240*/  FENCE.VIEW.ASYNC.S ;  /* 0x00000000000073c6 */ /* 0x000e360000000000 */
[----:B0-----:R0:W1:Y:S01]  /*0250*/  SYNCS.EXCH.64 URZ, [UR8], UR4 ;  /* 0x00000004083f75b2 */ /* 0x0010620008000100 */
[----:B------:R0:W2:Y:S01]  /*0260*/  SYNCS.EXCH.64 URZ, [UR8+0x90], UR6 ;  /* 0x00009006083f75b2 */ /* 0x0000a20008000100 */
[----:B------:R0:W3:Y:S01]  /*0270*/  SYNCS.EXCH.64 URZ, [UR8+0x8], UR4 ;  /* 0x00000804083f75b2 */ /* 0x0000e20008000100 */
[----:B------:R0:W4:Y:S01]  /*0280*/  SYNCS.EXCH.64 URZ, [UR8+0x98], UR6 ;  /* 0x00009806083f75b2 */ /* 0x0001220008000100 */
[----:B------:R0:W0:Y:S01]  /*0290*/  SYNCS.EXCH.64 URZ, [UR8+0x10], UR4 ;  /* 0x00001004083f75b2 */ /* 0x0000220008000100 */
        /* <DEDUP_REMOVED lines=31> */
[----:B-1234-:R-:W-:Y:S01]  /*0490*/  NOP ;  /* 0x0000000000007918 */ /* 0x01efe20000000000 */
.L_x_3:
[----:B0-----:R-:W-:Y:S05]  /*04a0*/  BSYNC B0 ;  /* 0x0000000000007941 */ /* 0x001fea0003800000 */
.L_x_2:
[----:B------:R-:W0:Y:S01]  /*04b0*/  SHFL.IDX PT, R0, R0, RZ, 0x1f ;  /* 0x00001fff00007589 */ /* 0x000e2200000e0000 */
[----:B------:R-:W1:Y:S01]  /*04c0*/  LDC R4, c[0x0][0x65c] ;  /* 0x00019700ff047b82 */ /* 0x000e620000000800 */
[----:B------:R-:W-:Y:S02]  /*04d0*/  ELECT P0, URZ, PT ;  /* 0x00000000003f782f */ /* 0x000fe40003800000 */
[----:B------:R-:W-:Y:S01]  /*04e0*/  ISETP.NE.AND P2, PT, R7, RZ, PT ;  /* 0x000000ff0700720c */ /* 0x000fe20003f45270 */
[----:B------:R-:W2:Y:S01]  /*04f0*/  S2R R8, SR_CTAID.Y ;  /* 0x0000000000087919 */ /* 0x000ea20000002600 */
[----:B------:R-:W-:Y:S01]  /*0500*/  UMOV UR4, 0x20 ;  /* 0x0000002000047882 */ /* 0x000fe20000000000 */
[----:B------:R-:W-:Y:S01]  /*0510*/  NOP ;  /* 0x0000000000007918 */ /* 0x000fe20000000000 */
[----:B------:R-:W-:Y:S01]  /*0520*/  NOP ;  /* 0x0000000000007918 */ /* 0x000fe20000000000 */
[----:B------:R-:W3:Y:S01]  /*0530*/  S2R R6, SR_CTAID.X ;  /* 0x0000000000067919 */ /* 0x000ee20000002500 */
[----:B0-----:R-:W-:-:S02]  /*0540*/  ISETP.NE.OR P0, PT, R0, RZ, !P0 ;  /* 0x000000ff0000720c */ /* 0x001fc40004705670 */
[----:B-1----:R-:W-:Y:S02]  /*0550*/  ISETP.NE.AND P4, PT, R4, 0x1, PT ;  /* 0x000000010400780c */ /* 0x002fe40003f85270 */
[----:B------:R-:W-:-:S04]  /*0560*/  SHF.R.S32.HI R4, RZ, 0x1f, R3 ;  /* 0x0000001fff047819 */ /* 0x000fc80000011403 */
[----:B------:R-:W-:-:S04]  /*0570*/  LEA.HI R4, R4, R3, RZ, 0x2 ;  /* 0x0000000304047211 */ /* 0x000fc800078f10ff */
[----:B------:R-:W-:Y:S01]  /*0580*/  LOP3.LUT R4, R4, 0xfffffffc, RZ, 0xc0, !PT ;  /* 0xfffffffc04047812 */ /* 0x000fe200078ec0ff */
[----:B------:R-:W-:Y:S01]  /*0590*/  VOTEU.ALL UP0, P0 ;  /* 0x00000000003f7886 */ /* 0x000fe20000000000 */
[----:B------:R-:W-:Y:S01]  /*05a0*/  VOTEU.ALL UP1, P0 ;  /* 0x00000000003f7886 */ /* 0x000fe20000020000 */
[----:B------:R-:W3:Y:S01]  /*05b0*/  @P4 LDC R9, c[0x0][0x10] ;  /* 0x00000400ff094b82 */ /* 0x000ee20000000800 */
[----:B------:R-:W-:Y:S02]  /*05c0*/  @P4 IMAD.MOV.U32 R5, RZ, RZ, RZ ;  /* 0x000000ffff054224 */ /* 0x000fe400078e00ff */
[----:B------:R-:W-:Y:S01]  /*05d0*/  IMAD.IADD R3, R3, 0x1, -R4 ;  /* 0x0000000103037824 */ /* 0x000fe200078e0a04 */
[----:B------:R-:W-:Y:S01]  /*05e0*/  @!UP0 UMOV UR6, 0x400 ;  /* 0x0000040000068882 */ /* 0x000fe20000000000 */
[----:B------:R-:W-:-:S04]  /*05f0*/  @!UP0 UIADD3 UR4, -UR4, 0x100000, URZ ;  /* 0x0010000004048890 */ /* 0x000fc8000fffe13f */
[----:B------:R-:W-:Y:S02]  /*0600*/  @!UP0 USHF.L.U32 UR5, UR4, 0xb, URZ ;  /* 0x0000000b04058899 */ /* 0x000fe4000800063f */
[----:B------:R-:W-:Y:S01]  /*0610*/  @!UP0 USHF.L.U32 UR4, UR4, 0x1, URZ ;  /* 0x0000000104048899 */ /* 0x000fe2000800063f */
[----:B--2---:R-:W-:Y:S01]  /*0620*/  @P4 IMAD.MOV.U32 R4, RZ, RZ, R8 ;  /* 0x000000ffff044224 */ /* 0x004fe200078e0008 */
[----:B------:R-:W0:Y:S01]  /*0630*/  @!UP0 S2UR UR7, SR_CgaCtaId ;  /* 0x00000000000789c3 */ /* 0x000e220000008800 */
[----:B------:R-:W-:-:S07]  /*0640*/  @P4 IMAD.MOV.U32 R13, RZ, RZ, RZ ;  /* 0x000000ffff0d4224 */ /* 0x000fce00078e00ff */
[----:B------:R-:W1:Y:S01]  /*0650*/  @!P4 LDC R11, c[0x0][0xc] ;  /* 0x00000300ff0bcb82 */ /* 0x000e620000000800 */
[----:B---3--:R-:W-:-:S04]  /*0660*/  @P4 IMAD.WIDE.U32 R4, R6, R9, R4 ;  /* 0x0000000906044225 */ /* 0x008fc800078e0004 */
[----:B------:R-:W-:Y:S02]  /*0670*/  VIADD R9, R7, 0xffffffff ;  /* 0xffffffff07097836 */ /* 0x000fe40000000000 */
[----:B------:R-:W-:Y:S01]  /*0680*/  @P4 IMAD.MOV.U32 R0, RZ, RZ, R4 ;  /* 0x000000ffff004224 */ /* 0x000fe200078e0004 */
[----:B0-----:R-:W-:Y:S02]  /*0690*/  @!UP0 ULEA UR6, UR7, UR6, 0x18 ;  /* 0x0000000607068291 */ /* 0x001fe4000f8ec03f */
[----:B------:R-:W-:Y:S01]  /*06a0*/  ISETP.GE.U32.AND P1, PT, R9, 0x2, PT ;  /* 0x000000020900780c */ /* 0x000fe20003f26070 */
[----:B------:R-:W-:Y:S01]  /*06b0*/  VOTEU.ALL UP0, P0 ;  /* 0x00000000003f7886 */ /* 0x000fe20000000000 */
[----:B------:R-:W-:Y:S01]  /*06c0*/  ISETP.NE.AND P0, PT, R3, 0x3, PT ;  /* 0x000000030300780c */ /* 0x000fe20003f05270 */
[----:B------:R-:W-:-:S03]  /*06d0*/  @P4 IMAD.IADD R5, R5, 0x1, R13 ;  /* 0x0000000105054824 */ /* 0x000fc600078e020d */
[----:B------:R-:W-:-:S04]  /*06e0*/  ISETP.EQ.OR P0, PT, R3, RZ, !P0 ;  /* 0x000000ff0300720c */ /* 0x000fc80004702670 */
[----:B------:R-:W-:Y:S01]  /*06f0*/  ISETP.EQ.AND P0, PT, R7, RZ, P0 ;  /* 0x000000ff0700720c */ /* 0x000fe20000702270 */
[----:B------:R-:W-:Y:S01]  /*0700*/  IMAD.MOV.U32 R7, RZ, RZ, RZ ;  /* 0x000000ffff077224 */ /* 0x000fe200078e00ff */
[----:B------:R-:W0:Y:S02]  /*0710*/  FENCE.VIEW.ASYNC.S ;  /* 0x00000000000073c6 */ /* 0x000e240000000000 */
[----:B0-----:R0:W2:Y:S01]  /*0720*/  @!UP0 SYNCS.EXCH.64 URZ, [UR6+0x130], UR4 ;  /* 0x00013004063f85b2 */ /* 0x0010a20008000100 */
[----:B------:R-:W-:Y:S01]  /*0730*/  SEL R4, RZ, 0x1, !P0 ;  /* 0x00000001ff047807 */ /* 0x000fe20004000000 */
[----:B-1----:R-:W-:-:S03]  /*0740*/  @!P4 IMAD.WIDE.U32 R10, R11, R8, R6 ;  /* 0x000000080b0ac225 */ /* 0x002fc600078e0006 */
[----:B------:R-:W-:Y:S01]  /*0750*/  SEL R4, R4, 0x2, P1 ;  /* 0x0000000204047807 */ /* 0x000fe20000800000 */
[----:B------:R-:W-:Y:S02]  /*0760*/  @!P4 IMAD.MOV.U32 R0, RZ, RZ, R10 ;  /* 0x000000ffff00c224 */ /* 0x000fe400078e000a */
[----:B------:R-:W-:Y:S01]  /*0770*/  @!P4 IMAD.MOV.U32 R5, RZ, RZ, R11 ;  /* 0x000000ffff05c224 */ /* 0x000fe200078e000b */
[----:B------:R0:W2:Y:S01]  /*0780*/  @!UP1 SYNCS.EXCH.64 URZ, [UR6+0x138], UR4 ;  /* 0x00013804063f95b2 */ /* 0x0000a20008000100 */
[----:B------:R-:W-:Y:S01]  /*0790*/  NOP ;  /* 0x0000000000007918 */ /* 0x000fe20000000000 */
[----:B--2---:R-:W-:Y:S06]  /*07a0*/  BAR.SYNC.DEFER_BLOCKING 0x0 ;  /* 0x0000000000007b1d */ /* 0x004fec0000010000 */
[----:B------:R-:W-:Y:S05]  /*07b0*/  @!P2 BRA `(.L_x_4) ;  /* 0x0000004c0020a947 */ /* 0x000fea0003800000 */
[----:B------:R-:W-:-:S13]  /*07c0*/  ISETP.GT.U32.AND P0, PT, R9, 0x1, PT ;  /* 0x000000010900780c */ /* 0x000fda0003f04070 */
[----:B0-----:R-:W-:Y:S05]  /*07d0*/  @P0 EXIT ;  /* 0x000000000000094d */ /* 0x001fea0003800000 */
[----:B------:R-:W-:Y:S01]  /*07e0*/  ULDC.64 UR4, c[0x0][0x650] ;  /* 0x0001940000047ab9 */ /* 0x000fe20000000a00 */
[----:B------:R-:W-:Y:S01]  /*07f0*/  PRMT R9, RZ, 0x7610, R9 ;  /* 0x00007610ff097816 */ /* 0x000fe20000000009 */
[----:B------:R-:W-:Y:S01]  /*0800*/  IMAD.MOV.U32 R16, RZ, RZ, -0x1 ;  /* 0xffffffffff107424 */ /* 0x000fe200078e00ff */
[----:B------:R-:W-:Y:S01]  /*0810*/  ISETP.GE.U32.AND P0, PT, R0, UR4, PT ;  /* 0x0000000400007c0c */ /* 0x000fe2000bf06070 */
[----:B------:R-:W-:Y:S02]  /*0820*/  IMAD.MOV.U32 R12, RZ, RZ, -0x1 ;  /* 0xffffffffff0c7424 */ /* 0x000fe400078e00ff */
[----:B------:R-:W-:Y:S01]  /*0830*/  IMAD.MOV.U32 R69, RZ, RZ, -0x1 ;  /* 0xffffffffff457424 */ /* 0x000fe200078e00ff */
[----:B------:R-:W-:-:S13]  /*0840*/  ISETP.GE.U32.AND.EX P0, PT, R5, UR5, PT, P0 ;  /* 0x0000000505007c0c */ /* 0x000fda000bf06100 */
[----:B------:R-:W-:Y:S05]  /*0850*/  @P0 BRA `(.L_x_5) ;  /* 0x0000000400600947 */ /* 0x000fea0003800000 */
[----:B------:R-:W0:Y:S01]  /*0860*/  LDC.64 R16, c[0x0][0x628] ;  /* 0x00018a00ff107b82 */ /* 0x000e220000000a00 */
[----:B------:R-:W-:Y:S02]  /*0870*/  IMAD.MOV.U32 R10, RZ, RZ, R0 ;  /* 0x000000ffff0a7224 */ /* 0x000fe400078e0000 */
[----:B------:R-:W-:-:S05]  /*0880*/  IMAD.MOV.U32 R11, RZ, RZ, R5 ;  /* 0x000000ffff0b7224 */ /* 0x000fca00078e0005 */
[----:B------:R-:W1:Y:S08]  /*0890*/  LDC R18, c[0x0][0x630] ;  /* 0x00018c00ff127b82 */ /* 0x000e700000000800 */
[----:B------:R-:W2:Y:S01]  /*08a0*/  LDC.64 R20, c[0x0][0x620] ;  /* 0x00018800ff147b82 */ /* 0x000ea20000000a00 */
[----:B0-----:R-:W-:-:S04]  /*08b0*/  ISETP.NE.U32.AND P0, PT, R16, RZ, PT ;  /* 0x000000ff1000720c */ /* 0x001fc80003f05070 */
[----:B------:R-:W-:-:S13]  /*08c0*/  ISETP.NE.AND.EX P0, PT, R17, RZ, PT, P0 ;  /* 0x000000ff1100720c */ /* 0x000fda0003f05300 */
[----:B-12---:R-:W-:Y:S05]  /*08d0*/  @!P0 BRA `(.L_x_6) ;  /* 0x0000000000288947 */ /* 0x006fea0003800000 */
[----:B------:R-:W0:Y:S02]  /*08e0*/  LDC R3, c[0x0][0x634] ;  /* 0x00018d00ff037b82 */ /* 0x000e240000000800 */
[----:B0-----:R-:W-:-:S05]  /*08f0*/  IADD3 R3, P0, R0, R3, RZ ;  /* 0x0000000300037210 */ /* 0x001fca0007f1e0ff */
[----:B------:R-:W-:-:S04]  /*0900*/  IMAD.X R9, RZ, RZ, R5, P0 ;  /* 0x000000ffff097224 */ /* 0x000fc800000e0605 */
[----:B------:R-:W-:-:S04]  /*0910*/  IMAD.WIDE.U32 R10, R9, R16, RZ ;  /* 0x00000010090a7225 */ /* 0x000fc800078e00ff */
[----:B------:R-:W-:-:S04]  /*0920*/  IMAD.WIDE.U32 R12, P0, R3, R17, R10 ;  /* 0x00000011030c7225 */ /* 0x000fc8000780000a */
[----:B------:R-:W-:-:S04]  /*0930*/  IMAD.WIDE.U32 R10, R3, R16, RZ ;  /* 0x00000010030a7225 */ /* 0x000fc800078e00ff */
[----:B------:R-:W-:Y:S01]  /*0940*/  IMAD.X R15, RZ, RZ, RZ, P0 ;  /* 0x000000ffff0f7224 */ /* 0x000fe200000e06ff */
[----:B------:R-:W-:Y:S01]  /*0950*/  IADD3 RZ, P0, R11, R12, RZ ;  /* 0x0000000c0bff7210 */ /* 0x000fe20007f1e0ff */
[----:B------:R-:W-:-:S04]  /*0960*/  IMAD.MOV.U32 R14, RZ, RZ, R13 ;  /* 0x000000ffff0e7224 */ /* 0x000fc800078e000d */
[----:B------:R-:W-:-:S08]  /*0970*/  IMAD.WIDE.U32.X R10, R9, R17, R14, P0 ;  /* 0x00000011090a7225 */ /* 0x000fd000000e040e */
.L_x_6:
[-CC-:B------:R-:W-:Y:S01]  /*0980*/  SHF.R.U64 R69, R10, R18.reuse, R11.reuse ;  /* 0x000000120a457219 */ /* 0x180fe2000000120b */
[----:B------:R-:W0:Y:S01]  /*0990*/  LDC.64 R22, c[0x0][0x640] ;  /* 0x00019000ff167b82 */ /* 0x000e220000000a00 */
[----:B------:R-:W-:Y:S01]  /*09a0*/  SHF.R.U32.HI R7, RZ, R18, R11 ;  /* 0x00000012ff077219 */ /* 0x000fe2000001160b */
[----:B------:R-:W-:Y:S01]  /*09b0*/  ULDC UR4, c[0x0][0x150] ;  /* 0x0000540000047ab9 */ /* 0x000fe20000000800 */
[----:B------:R-:W-:Y:S01]  /*09c0*/  IADD3 R9, P0, RZ, -R69, RZ ;  /* 0x80000045ff097210 */ /* 0x000fe20007f1e0ff */
[----:B------:R-:W-:Y:S01]  /*09d0*/  IMAD.MOV.U32 R10, RZ, RZ, R0 ;  /* 0x000000ffff0a7224 */ /* 0x000fe200078e0000 */
[----:B------:R-:W-:Y:S01]  /*09e0*/  I2FP.F32.U32 R3, R6 ;  /* 0x0000000600037245 */ /* 0x000fe20000201000 */
[----:B------:R-:W-:Y:S02]  /*09f0*/  IMAD.MOV.U32 R11, RZ, RZ, R5 ;  /* 0x000000ffff0b7224 */ /* 0x000fe400078e0005 */
[----:B------:R-:W1:Y:S01]  /*0a00*/  LDC R14, c[0x0][0x618] ;  /* 0x00018600ff0e7b82 */ /* 0x000e620000000800 */
[----:B------:R-:W-:-:S02]  /*0a10*/  IMAD.X R13, RZ, RZ, ~R7, P0 ;  /* 0x000000ffff0d7224 */ /* 0x000fc400000e0e07 */
[----:B------:R-:W-:Y:S01]  /*0a20*/  FMUL R3, R3, UR4 ;  /* 0x0000000403037c20 */ /* 0x000fe20008400000 */
[----:B------:R-:W-:Y:S01]  /*0a30*/  IMAD.WIDE.U32 R10, R9, R20, R10 ;  /* 0x00000014090a7225 */ /* 0x000fe200078e000a */
[----:B------:R-:W-:-:S03]  /*0a40*/  ULDC UR4, c[0x0][0x154] ;  /* 0x0000550000047ab9 */ /* 0x000fc60000000800 */
[----:B------:R-:W-:Y:S01]  /*0a50*/  IMAD R12, R13, R20, RZ ;  /* 0x000000140d0c7224 */ /* 0x000fe200078e02ff */
[----:B------:R-:W2:Y:S01]  /*0a60*/  LDC R7, c[0x0][0x144] ;  /* 0x00005100ff077b82 */ /* 0x000ea20000000800 */
[----:B------:R-:W3:Y:S01]  /*0a70*/  F2I.U32.TRUNC.NTZ R3, R3 ;  /* 0x0000000300037305 */ /* 0x000ee2000020f000 */
[----:B------:R-:W-:Y:S02]  /*0a80*/  IMAD.MOV.U32 R13, RZ, RZ, -0x1 ;  /* 0xffffffffff0d7424 */ /* 0x000fe400078e00ff */
[----:B------:R-:W-:-:S04]  /*0a90*/  IMAD R9, R9, R21, R12 ;  /* 0x0000001509097224 */ /* 0x000fc800078e020c */
[----:B------:R-:W4:Y:S01]  /*0aa0*/  LDC R18, c[0x0][0x608] ;  /* 0x00018200ff127b82 */ /* 0x000f220000000800 */
[----:B------:R-:W-:Y:S01]  /*0ab0*/  IMAD.IADD R11, R11, 0x1, R9 ;  /* 0x000000010b0b7824 */ /* 0x000fe200078e0209 */
[----:B0-----:R-:W-:Y:S02]  /*0ac0*/  ISETP.NE.U32.AND P0, PT, R22, RZ, PT ;  /* 0x000000ff1600720c */ /* 0x001fe40003f05070 */
[----:B------:R-:W-:Y:S02]  /*0ad0*/  I2FP.F32.U32 R9, R8 ;  /* 0x0000000800097245 */ /* 0x000fe40000201000 */
[----:B------:R-:W-:Y:S02]  /*0ae0*/  ISETP.NE.AND.EX P0, PT, R23, RZ, PT, P0 ;  /* 0x000000ff1700720c */ /* 0x000fe40003f05300 */
[----:B------:R-:W0:Y:S01]  /*0af0*/  LDC R12, c[0x0][0x658] ;  /* 0x00019600ff0c7b82 */ /* 0x000e220000000800 */
[-C--:B-1----:R-:W-:Y:S01]  /*0b00*/  SHF.R.U64 R16, R10, R14.reuse, R11 ;  /* 0x0000000e0a107219 */ /* 0x082fe2000000120b */
[----:B---3--:R-:W-:Y:S01]  /*0b10*/  IMAD.MOV R10, RZ, RZ, -R3 ;  /* 0x000000ffff0a7224 */ /* 0x008fe200078e0a03 */
[----:B------:R-:W-:-:S05]  /*0b20*/  SHF.R.U32.HI R11, RZ, R14, R11 ;  /* 0x0000000eff0b7219 */ /* 0x000fca000001160b */
[----:B------:R-:W1:Y:S01]  /*0b30*/  LDC R17, c[0x0][0x148] ;  /* 0x00005200ff117b82 */ /* 0x000e620000000800 */
[----:B--2---:R-:W-:Y:S02]  /*0b40*/  IMAD R3, R7, R10, R6 ;  /* 0x0000000a07037224 */ /* 0x004fe400078e0206 */
[----:B------:R-:W-:-:S04]  /*0b50*/  FMUL R7, R9, UR4 ;  /* 0x0000000409077c20 */ /* 0x000fc80008400000 */
[----:B------:R2:W3:Y:S01]  /*0b60*/  F2I.U32.TRUNC.NTZ R15, R7 ;  /* 0x00000007000f7305 */ /* 0x0004e2000020f000 */
[----:B------:R-:W1:Y:S01]  /*0b70*/  LDC R21, c[0x0][0x600] ;  /* 0x00018000ff157b82 */ /* 0x000e620000000800 */
[-CC-:B----4-:R-:W-:Y:S02]  /*0b80*/  SHF.R.U64 R27, R16, R18.reuse, R11.reuse ;  /* 0x00000012101b7219 */ /* 0x190fe4000000120b */
[----:B------:R-:W-:Y:S01]  /*0b90*/  SHF.R.U32.HI R9, RZ, R18, R11 ;  /* 0x00000012ff097219 */ /* 0x000fe2000001160b */
[----:B------:R-:W-:-:S04]  /*0ba0*/  IMAD.MOV.U32 R11, RZ, RZ, 0x1 ;  /* 0x00000001ff0b7424 */ /* 0x000fc800078e00ff */
[----:B------:R-:W4:Y:S01]  /*0bb0*/  LDC R20, c[0x0][0x648] ;  /* 0x00019200ff147b82 */ /* 0x000f220000000800 */
[-C--:B0-----:R-:W-:Y:S02]  /*0bc0*/  SHF.L.U32 R6, R13, R12.reuse, RZ ;  /* 0x0000000c0d067219 */ /* 0x081fe400000006ff */
[-CC-:B------:R-:W-:Y:S02]  /*0bd0*/  SHF.R.U64 R18, R27, R12.reuse, R9.reuse ;  /* 0x0000000c1b127219 */ /* 0x180fe40000001209 */
[----:B------:R-:W-:Y:S02]  /*0be0*/  SHF.R.U32.HI R19, RZ, R12, R9 ;  /* 0x0000000cff137219 */ /* 0x000fe40000011609 */
[----:B------:R-:W-:Y:S01]  /*0bf0*/  LOP3.LUT R14, RZ, R6, RZ, 0x33, !PT ;  /* 0x00000006ff0e7212 */ /* 0x000fe200078e33ff */
[----:B------:R-:W0:Y:S01]  /*0c00*/  LDC R25, c[0x0][0x638] ;  /* 0x00018e00ff197b82 */ /* 0x000e220000000800 */
[----:B------:R-:W-:Y:S01]  /*0c10*/  SHF.L.U32 R9, R11, R12, RZ ;  /* 0x0000000c0b097219 */ /* 0x000fe200000006ff */
[----:B------:R-:W-:-:S02]  /*0c20*/  IMAD.MOV.U32 R6, RZ, RZ, R18 ;  /* 0x000000ffff067224 */ /* 0x000fc400078e0012 */
[----:B--2---:R-:W-:-:S04]  /*0c30*/  IMAD.MOV.U32 R7, RZ, RZ, R19 ;  /* 0x000000ffff077224 */ /* 0x004fc800078e0013 */
[----:B------:R-:W2:Y:S01]  /*0c40*/  LDC R24, c[0x0][0x610] ;  /* 0x00018400ff187b82 */ /* 0x000ea20000000800 */
[----:B---3--:R-:W-:Y:S05]  /*0c50*/  @!P0 BRA `(.L_x_7) ;  /* 0x0000000000288947 */ /* 0x008fea0003800000 */
[----:B------:R-:W3:Y:S02]  /*0c60*/  LDC R13, c[0x0][0x64c] ;  /* 0x00019300ff0d7b82 */ /* 0x000ee40000000800 */
[----:B---3--:R-:W-:-:S05]  /*0c70*/  IADD3 R13, P0, R18, R13, RZ ;  /* 0x0000000d120d7210 */ /* 0x008fca0007f1e0ff */
        /* <DEDUP_REMOVED lines=8> */
.L_x_7:
[----:B----4-:R-:W-:Y:S01]  /*0d00*/  SHF.R.U64 R6, R6, R20, R7 ;  /* 0x0000001406067219 */ /* 0x010fe20000001207 */
[----:B-1----:R-:W-:Y:S01]  /*0d10*/  VIADD R7, R21, 0xffffffff ;  /* 0xffffffff15077836 */ /* 0x002fe20000000000 */
[----:B------:R-:W-:Y:S01]  /*0d20*/  LOP3.LUT R14, R27, R14, RZ, 0xc0, !PT ;  /* 0x0000000e1b0e7212 */ /* 0x000fe200078ec0ff */
[----:B------:R-:W-:Y:S02]  /*0d30*/  IMAD.MOV R15, RZ, RZ, -R15 ;  /* 0x000000ffff0f7224 */ /* 0x000fe400078e0a0f */
[----:B------:R-:W-:Y:S01]  /*0d40*/  IMAD.MOV R10, RZ, RZ, -R6 ;  /* 0x000000ffff0a7224 */ /* 0x000fe200078e0a06 */
[----:B------:R-:W-:Y:S01]  /*0d50*/  LOP3.LUT R7, R16, R7, RZ, 0xc0, !PT ;  /* 0x0000000710077212 */ /* 0x000fe200078ec0ff */
[----:B------:R-:W-:Y:S02]  /*0d60*/  IMAD R14, R9, R6, R14 ;  /* 0x00000006090e7224 */ /* 0x000fe400078e020e */
[----:B------:R-:W-:Y:S02]  /*0d70*/  @P4 IMAD R3, R17, R15, R8 ;  /* 0x0000000f11034224 */ /* 0x000fe400078e0208 */
[----:B0-----:R-:W-:-:S02]  /*0d80*/  IMAD R6, R10, R25, R18 ;  /* 0x000000190a067224 */ /* 0x001fc400078e0212 */
[----:B--2---:R-:W-:Y:S02]  /*0d90*/  IMAD R3, R14, R24, R3 ;  /* 0x000000180e037224 */ /* 0x004fe400078e0203 */
[----:B------:R-:W-:Y:S02]  /*0da0*/  IMAD R6, R6, R21, R7 ;  /* 0x0000001506067224 */ /* 0x000fe400078e0207 */
[----:B------:R-:W-:-:S03]  /*0db0*/  IMAD.MOV.U32 R9, RZ, RZ, 0x1 ;  /* 0x00000001ff097424 */ /* 0x000fc600078e00ff */
[----:B------:R-:W-:Y:S02]  /*0dc0*/  SEL R12, R6, R3, !P4 ;  /* 0x00000003060c7207 */ /* 0x000fe40006000000 */
[----:B------:R-:W-:-:S07]  /*0dd0*/  SEL R16, R3, R6, !P4 ;  /* 0x0000000603107207 */ /* 0x000fce0006000000 */
.L_x_5:
[----:B------:R-:W-:-:S08]  /*0de0*/  NOP ;  /* 0x0000000000007918 */ /* 0x000fd00000000000 */
[----:B------:R-:W0:Y:S02]  /*0df0*/  USETMAXREG.TRY_ALLOC.CTAPOOL UP0, 0xe8 ;  /* 0x000000e8000079c8 */ /* 0x000e240008000600 */
[----:B0-----:R-:W-:-:S13]  /*0e00*/  PLOP3.LUT P0, PT, PT, PT, UP0, 0x80, 0x0 ;  /* 0x000000000000781c */ /* 0x001fda0003f0f008 */
[----:B------:R-:W-:Y:S05]  /*0e10*/  @!P0 BRA `(.L_x_5) ;  /* 0xfffffffc00f08947 */ /* 0x000fea000383ffff */
[----:B------:R-:W-:Y:S01]  /*0e20*/  ULDC.64 UR4, c[0x0][0x598] ;  /* 0x0001660000047ab9 */ /* 0x000fe20000000a00 */
[----:B------:R-:W-:Y:S01]  /*0e30*/  ULDC.64 UR16, c[0x0][0x208] ;  /* 0x0000820000107ab9 */ /* 0x000fe20000000a00 */
[----:B------:R-:W-:-:S04]  /*0e40*/  ISETP.NE.U32.AND P0, PT, RZ, UR4, PT ;  /* 0x00000004ff007c0c */ /* 0x000fc8000bf05070 */
[----:B------:R-:W-:-:S13]  /*0e50*/  ISETP.NE.AND.EX P0, PT, RZ, UR5, PT, P0 ;  /* 0x00000005ff007c0c */ /* 0x000fda000bf05300 */
[----:B------:R-:W-:Y:S05]  /*0e60*/  @!P0 BRA `(.L_x_8) ;  /* 0x00000000001c8947 */ /* 0x000fea0003800000 */
[----:B------:R-:W0:Y:S02]  /*0e70*/  LDC.64 R6, c[0x0][0x598] ;  /* 0x00016600ff067b82 */ /* 0x000e240000000a00 */
[----:B0-----:R-:W2:Y:S02]  /*0e80*/  LDG.E.64 R6, desc[UR16][R6.64] ;  /* 0x0000001006067981 */ /* 0x001ea4000c1e1b00 */
[----:B--2---:R-:W-:-:S04]  /*0e90*/  ISETP.NE.U32.AND P0, PT, R6, RZ, PT ;  /* 0x000000ff0600720c */ /* 0x004fc80003f05070 */
[----:B------:R-:W-:-:S13]  /*0ea0*/  ISETP.NE.AND.EX P0, PT, R7, RZ, PT, P0 ;  /* 0x000000ff0700720c */ /* 0x000fda0003f05300 */
[----:B------:R-:W-:Y:S05]  /*0eb0*/  @!P0 BRA `(.L_x_8) ;  /* 0x0000000000088947 */ /* 0x000fea0003800000 */
[----:B------:R0:W5:Y:S01]  /*0ec0*/  LD.E R3, desc[UR16][R6.64] ;  /* 0x0000001006037980 */ /* 0x000162000c101900 */
[----:B------:R-:W-:Y:S05]  /*0ed0*/  BRA `(.L_x_9) ;  /* 0x0000000000207947 */ /* 0x000fea0003800000 */
.L_x_8:
[----:B------:R-:W-:Y:S02]  /*0ee0*/  ULDC.64 UR4, c[0x0][0x588] ;  /* 0x0001620000047ab9 */ /* 0x000fe40000000a00 */
[----:B------:R-:W-:-:S04]  /*0ef0*/  ISETP.NE.U32.AND P0, PT, RZ, UR4, PT ;  /* 0x00000004ff007c0c */ /* 0x000fc8000bf05070 */
[----:B------:R-:W-:-:S13]  /*0f00*/  ISETP.NE.AND.EX P0, PT, RZ, UR5, PT, P0 ;  /* 0x00000005ff007c0c */ /* 0x000fda000bf05300 */
[----:B------:R-:W-:Y:S05]  /*0f10*/  @!P0 BRA `(.L_x_10) ;  /* 0x00000000000c8947 */ /* 0x000fea0003800000 */
[----:B------:R-:W0:Y:S02]  /*0f20*/  LDC.64 R6, c[0x0][0x588] ;  /* 0x00016200ff067b82 */ /* 0x000e240000000a00 */
[----:B0-----:R1:W5:Y:S01]  /*0f30*/  LDG.E R3, desc[UR16][R6.64] ;  /* 0x0000001006037981 */ /* 0x001362000c1e1900 */
[----:B------:R-:W-:Y:S05]  /*0f40*/  BRA `(.L_x_9) ;  /* 0x0000000000047947 */ /* 0x000fea0003800000 */
.L_x_10:
[----:B------:R-:W2:Y:S02]  /*0f50*/  LDC R3, c[0x0][0x580] ;  /* 0x00016000ff037b82 */ /* 0x000ea40000000800 */
.L_x_9:
[----:B------:R-:W-:Y:S02]  /*0f60*/  ULDC.64 UR4, c[0x0][0x5a0] ;  /* 0x0001680000047ab9 */ /* 0x000fe40000000a00 */
[----:B------:R-:W-:-:S04]  /*0f70*/  ISETP.NE.U32.AND P0, PT, RZ, UR4, PT ;  /* 0x00000004ff007c0c */ /* 0x000fc8000bf05070 */
[----:B------:R-:W-:-:S13]  /*0f80*/  ISETP.NE.AND.EX P0, PT, RZ, UR5, PT, P0 ;  /* 0x00000005ff007c0c */ /* 0x000fda000bf05300 */
[----:B------:R-:W-:Y:S05]  /*0f90*/  @!P0 BRA `(.L_x_11) ;  /* 0x00000000001c8947 */ /* 0x000fea0003800000 */
[----:B01----:R-:W0:Y:S02]  /*0fa0*/  LDC.64 R6, c[0x0][0x5a0] ;  /* 0x00016800ff067b82 */ /* 0x003e240000000a00 */
[----:B0-----:R-:W3:Y:S02]  /*0fb0*/  LDG.E.64 R6, desc[UR16][R6.64] ;  /* 0x0000001006067981 */ /* 0x001ee4000c1e1b00 */
[----:B---3--:R-:W-:-:S04]  /*0fc0*/  ISETP.NE.U32.AND P0, PT, R6, RZ, PT ;  /* 0x000000ff0600720c */ /* 0x008fc80003f05070 */
[----:B------:R-:W-:-:S13]  /*0fd0*/  ISETP.NE.AND.EX P0, PT, R7, RZ, PT, P0 ;  /* 0x000000ff0700720c */ /* 0x000fda0003f05300 */
[----:B------:R-:W-:Y:S05]  /*0fe0*/  @!P0 BRA `(.L_x_11) ;  /* 0x0000000000088947 */ /* 0x000fea0003800000 */
[----:B------:R0:W5:Y:S01]  /*0ff0*/  LD.E R10, desc[UR16][R6.64] ;  /* 0x00000010060a7980 */ /* 0x000162000c101900 */
[----:B------:R-:W-:Y:S05]  /*1000*/  BRA `(.L_x_12) ;  /* 0x0000000000207947 */ /* 0x000fea0003800000 */
.L_x_11:
[----:B------:R-:W-:Y:S02]  /*1010*/  ULDC.64 UR4, c[0x0][0x590] ;  /* 0x0001640000047ab9 */ /* 0x000fe40000000a00 */
[----:B------:R-:W-:-:S04]  /*1020*/  ISETP.NE.U32.AND P0, PT, RZ, UR4, PT ;  /* 0x00000004ff007c0c */ /* 0x000fc8000bf05070 */
[----:B------:R-:W-:-:S13]  /*1030*/  ISETP.NE.AND.EX P0, PT, RZ, UR5, PT, P0 ;  /* 0x00000005ff007c0c */ /* 0x000fda000bf05300 */
[----:B------:R-:W-:Y:S05]  /*1040*/  @!P0 BRA `(.L_x_13) ;  /* 0x00000000000c8947 */ /* 0x000fea0003800000 */
[----:B------:R-:W3:Y:S02]  /*1050*/  LDC.64 R10, c[0x0][0x590] ;  /* 0x00016400ff0a7b82 */ /* 0x000ee40000000a00 */
[----:B---3--:R3:W5:Y:S01]  /*1060*/  LDG.E R10, desc[UR16][R10.64] ;  /* 0x000000100a0a7981 */ /* 0x008762000c1e1900 */
[----:B------:R-:W-:Y:S05]  /*1070*/  BRA `(.L_x_12) ;  /* 0x0000000000047947 */ /* 0x000fea0003800000 */
.L_x_13:
[----:B------:R-:W4:Y:S02]  /*1080*/  LDC R10, c[0x0][0x584] ;  /* 0x00016100ff0a7b82 */ /* 0x000f240000000800 */
.L_x_12:
[----:B------:R-:W-:-:S13]  /*1090*/  LOP3.LUT P0, RZ, R9, 0xff, RZ, 0xc0, !PT ;  /* 0x000000ff09ff7812 */ /* 0x000fda000780c0ff */
[----:B------:R-:W-:Y:S05]  /*10a0*/  @!P0 EXIT ;  /* 0x000000000000894d */ /* 0x000fea0003800000 */
[----:B------:R-:W-:Y:S01]  /*10b0*/  ULDC UR4, c[0x0][0x28c] ;  /* 0x0000a30000047ab9 */ /* 0x000fe20000000800 */
[----:B------:R-:W-:Y:S01]  /*10c0*/  LOP3.LUT R80, R4, 0x1, RZ, 0xfc, !PT ;  /* 0x0000000104507812 */ /* 0x000fe200078efcff */
[----:B------:R-:W-:-:S04]  /*10d0*/  UIADD3 UR4, UR4, 0x3f, URZ ;  /* 0x0000003f04047890 */ /* 0x000fc8000fffe03f */
[----:B------:R-:W-:-:S04]  /*10e0*/  USHF.R.S32.HI UR5, URZ, 0x1f, UR4 ;  /* 0x0000001f3f057899 */ /* 0x000fc80008011404 */
[----:B------:R-:W-:-:S03]  /*10f0*/  ULEA.HI UR5, UR5, UR4, URZ, 0x6 ;  /* 0x0000000405057291 */ /* 0x000fc6000f8f303f */
[----:B------:R-:W-:Y:S01]  /*1100*/  UMOV UR4, URZ ;  /* 0x0000003f00047c82 */ /* 0x000fe20008000000 */
[----:B------:R-:W-:-:S03]  /*1110*/  USHF.R.S32.HI UR9, URZ, 0x6, UR5 ;  /* 0x000000063f097899 */ /* 0x000fc60008011405 */
[----:B------:R-:W-:-:S09]  /*1120*/  UMOV UR5, URZ ;  /* 0x0000003f00057c82 */ /* 0x000fd20008000000 */
.L_x_102:
[----:B01----:R-:W-:Y:S01]  /*1130*/  LOP3.LUT R6, R2, 0x80, RZ, 0xc0, !PT ;  /* 0x0000008002067812 */ /* 0x003fe200078ec0ff */
[----:B------:R-:W0:Y:S01]  /*1140*/  S2UR UR13, SR_CgaCtaId ;  /* 0x00000000000d79c3 */ /* 0x000e220000008800 */
[----:B------:R-:W-:Y:S01]  /*1150*/  UMOV UR12, 0x400 ;  /* 0x00000400000c7882 */ /* 0x000fe20000000000 */
[----:B------:R-:W-:Y:S01]  /*1160*/  UMOV UR6, URZ ;  /* 0x0000003f00067c82 */ /* 0x000fe20008000000 */
[----:B------:R-:W-:Y:S01]  /*1170*/  SHF.R.U32.HI R6, RZ, 0x7, R6 ;  /* 0x00000007ff067819 */ /* 0x000fe20000011606 */
[----:B------:R-:W-:Y:S01]  /*1180*/  UMOV UR7, URZ ;  /* 0x0000003f00077c82 */ /* 0x000fe20008000000 */
[----:B------:R-:W-:Y:S01]  /*1190*/  UMOV UR18, UR5 ;  /* 0x0000000500127c82 */ /* 0x000fe20008000000 */
[----:B------:R-:W-:Y:S01]  /*11a0*/  CS2R R14, SRZ ;  /* 0x00000000000e7805 */ /* 0x000fe2000001ff00 */
[----:B---3--:R-:W-:Y:S01]  /*11b0*/  IMAD.MOV.U32 R11, RZ, RZ, RZ ;  /* 0x000000ffff0b7224 */ /* 0x008fe200078e00ff */
[----:B------:R-:W1:Y:S01]  /*11c0*/  LDC R7, c[0x0][0x28c] ;  /* 0x0000a300ff077b82 */ /* 0x000e620000000800 */
[----:B------:R-:W3:Y:S01]  /*11d0*/  SHFL.IDX PT, R6, R6, RZ, 0x1f ;  /* 0x00001fff06067589 */ /* 0x000ee200000e0000 */
[----:B------:R-:W-:-:S02]  /*11e0*/  CS2R R18, SRZ ;  /* 0x0000000000127805 */ /* 0x000fc4000001ff00 */
[----:B------:R-:W-:Y:S02]  /*11f0*/  CS2R R20, SRZ ;  /* 0x0000000000147805 */ /* 0x000fe4000001ff00 */
[----:B------:R-:W-:Y:S02]  /*1200*/  CS2R R22, SRZ ;  /* 0x0000000000167805 */ /* 0x000fe4000001ff00 */
[----:B------:R-:W-:Y:S02]  /*1210*/  CS2R R56, SRZ ;  /* 0x0000000000387805 */ /* 0x000fe4000001ff00 */
[----:B------:R-:W-:Y:S02]  /*1220*/  CS2R R58, SRZ ;  /* 0x00000000003a7805 */ /* 0x000fe4000001ff00 */
[----:B------:R-:W-:Y:S02]  /*1230*/  CS2R R60, SRZ ;  /* 0x00000000003c7805 */ /* 0x000fe4000001ff00 */
[----:B------:R-:W-:-:S02]  /*1240*/  CS2R R62, SRZ ;  /* 0x00000000003e7805 */ /* 0x000fc4000001ff00 */
[----:B------:R-:W-:Y:S02]  /*1250*/  CS2R R64, SRZ ;  /* 0x0000000000407805 */ /* 0x000fe4000001ff00 */
[----:B------:R-:W-:Y:S01]  /*1260*/  CS2R R66, SRZ ;  /* 0x0000000000427805 */ /* 0x000fe2000001ff00 */
[----:B------:R-:W-:Y:S01]  /*1270*/  IMAD.MOV.U32 R68, RZ, RZ, RZ ;  /* 0x000000ffff447224 */ /* 0x000fe200078e00ff */
[----:B------:R-:W-:Y:S02]  /*1280*/  CS2R R70, SRZ ;  /* 0x0000000000467805 */ /* 0x000fe4000001ff00 */
[----:B------:R-:W-:Y:S02]  /*1290*/  CS2R R72, SRZ ;  /* 0x0000000000487805 */ /* 0x000fe4000001ff00 */
[----:B------:R-:W-:Y:S02]  /*12a0*/  CS2R R74, SRZ ;  /* 0x00000000004a7805 */ /* 0x000fe4000001ff00 */
[----:B------:R-:W-:-:S02]  /*12b0*/  CS2R R76, SRZ ;  /* 0x00000000004c7805 */ /* 0x000fc4000001ff00 */
[----:B------:R-:W-:Y:S01]  /*12c0*/  CS2R R78, SRZ ;  /* 0x00000000004e7805 */ /* 0x000fe2000001ff00 */
[----:B------:R-:W-:Y:S01]  /*12d0*/  IMAD.U32 R9, RZ, RZ, UR4 ;  /* 0x00000004ff097e24 */ /* 0x000fe2000f8e00ff */
[----:B------:R-:W-:Y:S02]  /*12e0*/  CS2R R24, SRZ ;  /* 0x0000000000187805 */ /* 0x000fe4000001ff00 */
[----:B------:R-:W-:Y:S02]  /*12f0*/  CS2R R26, SRZ ;  /* 0x00000000001a7805 */ /* 0x000fe4000001ff00 */
[----:B------:R-:W-:Y:S02]  /*1300*/  CS2R R28, SRZ ;  /* 0x00000000001c7805 */ /* 0x000fe4000001ff00 */
[----:B------:R-:W-:Y:S02]  /*1310*/  CS2R R30, SRZ ;  /* 0x00000000001e7805 */ /* 0x000fe4000001ff00 */
[----:B------:R-:W-:-:S02]  /*1320*/  CS2R R32, SRZ ;  /* 0x0000000000207805 */ /* 0x000fc4000001ff00 */
[----:B------:R-:W-:Y:S02]  /*1330*/  CS2R R34, SRZ ;  /* 0x0000000000227805 */ /* 0x000fe4000001ff00 */
[----:B-1----:R-:W-:Y:S02]  /*1340*/  ISETP.GE.AND P0, PT, R7, 0x1, PT ;  /* 0x000000010700780c */ /* 0x002fe40003f06270 */
[----:B------:R-:W-:Y:S02]  /*1350*/  CS2R R36, SRZ ;  /* 0x0000000000247805 */ /* 0x000fe4000001ff00 */
[----:B---3--:R-:W-:Y:S02]  /*1360*/  R2UR UR8, R6 ;  /* 0x00000000060872ca */ /* 0x008fe400000e0000 */
[----:B------:R-:W-:Y:S02]  /*1370*/  CS2R R38, SRZ ;  /* 0x0000000000267805 */ /* 0x000fe4000001ff00 */
[----:B------:R-:W-:-:S02]  /*1380*/  CS2R R40, SRZ ;  /* 0x0000000000287805 */ /* 0x000fc4000001ff00 */
[----:B------:R-:W-:Y:S02]  /*1390*/  CS2R R42, SRZ ;  /* 0x00000000002a7805 */ /* 0x000fe4000001ff00 */
[----:B------:R-:W-:Y:S02]  /*13a0*/  CS2R R44, SRZ ;  /* 0x00000000002c7805 */ /* 0x000fe4000001ff00 */
[----:B------:R-:W-:Y:S02]  /*13b0*/  CS2R R46, SRZ ;  /* 0x00000000002e7805 */ /* 0x000fe4000001ff00 */
[----:B------:R-:W-:Y:S02]  /*13c0*/  CS2R R48, SRZ ;  /* 0x0000000000307805 */ /* 0x000fe4000001ff00 */
[----:B------:R-:W-:Y:S02]  /*13d0*/  CS2R R50, SRZ ;  /* 0x0000000000327805 */ /* 0x000fe4000001ff00 */
[----:B------:R-:W-:-:S02]  /*13e0*/  CS2R R52, SRZ ;  /* 0x0000000000347805 */ /* 0x000fc4000001ff00 */
[----:B------:R-:W-:Y:S01]  /*13f0*/  CS2R R54, SRZ ;  /* 0x0000000000367805 */ /* 0x000fe2000001ff00 */
[----:B------:R-:W-:-:S04]  /*1400*/  ULEA.HI UR10, UR8, UR8, URZ, 0x1 ;  /* 0x00000008080a7291 */ /* 0x000fc8000f8f083f */
[----:B------:R-:W-:Y:S02]  /*1410*/  ULOP3.LUT UR11, UR10, 0xffffe, URZ, 0xc0, !UPT ;  /* 0x000ffffe0a0b7892 */ /* 0x000fe4000f8ec03f */
[----:B0-----:R-:W-:Y:S02]  /*1420*/  ULEA UR10, UR13, UR12, 0x18 ;  /* 0x0000000c0d0a7291 */ /* 0x001fe4000f8ec03f */
[----:B------:R-:W-:-:S03]  /*1430*/  UIADD3 UR11, UR8, -UR11, URZ ;  /* 0x8000000b080b7290 */ /* 0x000fc6000fffe03f */
[----:B------:R-:W-:Y:S01]  /*1440*/  UMOV UR8, URZ ;  /* 0x0000003f00087c82 */ /* 0x000fe20008000000 */
[----:B------:R-:W-:-:S04]  /*1450*/  ULEA UR11, UR11, UR10, 0xc ;  /* 0x0000000a0b0b7291 */ /* 0x000fc8000f8e603f */
[----:B------:R-:W-:-:S04]  /*1460*/  UIADD3 UR11, UR11, 0x200, URZ ;  /* 0x000002000b0b7890 */ /* 0x000fc8000fffe03f */
[----:B------:R-:W-:-:S04]  /*1470*/  USHF.R.U32.HI UR11, URZ, 0x4, UR11 ;  /* 0x000000043f0b7899 */ /* 0x000fc8000801160b */
[----:B------:R-:W-:Y:S01]  /*1480*/  ULOP3.LUT UR11, UR11, 0x3fff, URZ, 0xc0, !UPT ;  /* 0x00003fff0b0b7892 */ /* 0x000fe2000f8ec03f */
[----:B-----5:R-:W-:Y:S11]  /*1490*/  @!P0 BRA `(.L_x_14) ;  /* 0x0000000400708947 */ /* 0x020ff60003800000 */
[----:B------:R-:W-:-:S13]  /*14a0*/  ISETP.NE.AND P1, PT, R80, 0x3, PT ;  /* 0x000000035000780c */ /* 0x000fda0003f25270 */
[----:B------:R-:W-:Y:S05]  /*14b0*/  @!P1 BRA `(.L_x_15) ;  /* 0x0000000000049947 */ /* 0x000fea0003800000 */
[----:B------:R-:W-:Y:S01]  /*14c0*/  BPT.TRAP 0x1 ;  /* 0x000000040000795c */ /* 0x000fe20000300000 */
.L_x_15:
[----:B------:R-:W-:Y:S01]  /*14d0*/  ULEA UR6, UR5, UR10, 0x3 ;  /* 0x0000000a05067291 */ /* 0x000fe2000f8e183f */
[----:B------:R-:W-:-:S05]  /*14e0*/  IMAD.U32 R6, RZ, RZ, UR4 ;  /* 0x00000004ff067e24 */ /* 0x000fca000f8e00ff */
[----:B------:R-:W-:-:S04]  /*14f0*/  SHF.L.U32 R6, R6, 0x1f, RZ ;  /* 0x0000001f06067819 */ /* 0x000fc800000006ff */
[----:B------:R0:W1:Y:S01]  /*1500*/  SYNCS.PHASECHK.TRANS64.TRYWAIT P0, [UR6], R6 ;  /* 0x00000006ff0075a7 */ /* 0x0000620008000146 */
[----:B------:R-:W-:Y:S05]  /*1510*/  @!P1 BRA `(.L_x_16) ;  /* 0x0000000000049947 */ /* 0x000fea0003800000 */
[----:B------:R-:W-:Y:S01]  /*1520*/  BPT.TRAP 0x1 ;  /* 0x000000040000795c */ /* 0x000fe20000300000 */
.L_x_16:
[----:B-1----:R-:W-:Y:S05]  /*1530*/  @P0 BRA `(.L_x_17) ;  /* 0x0000000000080947 */ /* 0x002fea0003800000 */
[----:B------:R-:W1:Y:S02]  /*1540*/  SYNCS.PHASECHK.TRANS64.TRYWAIT P0, [UR6], R6 ;  /* 0x00000006ff0075a7 */ /* 0x000e640008000146 */
[----:B-1----:R-:W-:Y:S05]  /*1550*/  @!P0 BRA `(.L_x_18) ;  /* 0x0000005c00488947 */ /* 0x002fea0003800000 */
.L_x_17:
[----:B------:R-:W-:Y:S01]  /*1560*/  UIADD3 UR6, UR10, 0x24200, URZ ;  /* 0x000242000a067890 */ /* 0x000fe2000fffe03f */
[----:B------:R-:W-:Y:S01]  /*1570*/  WARPGROUP.ARRIVE ;  /* 0x00000000000079c5 */ /* 0x000fe20000000000 */
[----:B------:R-:W-:Y:S01]  /*1580*/  ULOP3.LUT UR12, UR11, 0x10000, URZ, 0xfc, !UPT ;  /* 0x000100000b0c7892 */ /* 0x000fe2000f8efc3f */
[----:B------:R-:W-:Y:S01]  /*1590*/  CS2R R14, SRZ ;  /* 0x00000000000e7805 */ /* 0x000fe2000001ff00 */
[----:B------:R-:W-:Y:S01]  /*15a0*/  USHF.R.U32.HI UR6, URZ, 0x4, UR6 ;  /* 0x000000043f067899 */ /* 0x000fe20008011606 */
[----:B------:R-:W-:Y:S01]  /*15b0*/  IMAD.MOV.U32 R11, RZ, RZ, RZ ;  /* 0x000000ffff0b7224 */ /* 0x000fe200078e00ff */
[----:B------:R-:W-:Y:S01]  /*15c0*/  ULEA UR12, UR5, UR12, 0x9 ;  /* 0x0000000c050c7291 */ /* 0x000fe2000f8e483f */
[----:B------:R-:W-:Y:S01]  /*15d0*/  CS2R R18, SRZ ;  /* 0x0000000000127805 */ /* 0x000fe2000001ff00 */
[----:B------:R-:W-:Y:S01]  /*15e0*/  ULOP3.LUT UR6, UR6, 0x3fff, URZ, 0xc0, !UPT ;  /* 0x00003fff06067892 */ /* 0x000fe2000f8ec03f */
[----:B------:R-:W-:Y:S01]  /*15f0*/  CS2R R20, SRZ ;  /* 0x0000000000147805 */ /* 0x000fe2000001ff00 */
[----:B------:R-:W-:Y:S01]  /*1600*/  UMOV UR13, 0x80000020 ;  /* 0x80000020000d7882 */ /* 0x000fe20000000000 */
[----:B------:R-:W-:Y:S01]  /*1610*/  UMOV UR15, 0x80000020 ;  /* 0x80000020000f7882 */ /* 0x000fe20000000000 */
[----:B------:R-:W-:Y:S01]  /*1620*/  ULOP3.LUT UR6, UR6, 0x10000, URZ, 0xfc, !UPT ;  /* 0x0001000006067892 */ /* 0x000fe2000f8efc3f */
[----:B------:R-:W-:Y:S01]  /*1630*/  CS2R R22, SRZ ;  /* 0x0000000000167805 */ /* 0x000fe2000001ff00 */
[----:B------:R-:W-:Y:S01]  /*1640*/  ULDC UR7, c[0x0][0x50c] ;  /* 0x0001430000077ab9 */ /* 0x000fe20000000800 */
[----:B------:R-:W-:Y:S01]  /*1650*/  CS2R R56, SRZ ;  /* 0x0000000000387805 */ /* 0x000fe2000001ff00 */
[----:B------:R-:W-:Y:S01]  /*1660*/  ULEA UR14, UR5, UR6, 0x8 ;  /* 0x00000006050e7291 */ /* 0x000fe2000f8e403f */
[----:B------:R-:W-:Y:S01]  /*1670*/  CS2R R58, SRZ ;  /* 0x00000000003a7805 */ /* 0x000fe2000001ff00 */
[----:B------:R-:W-:Y:S01]  /*1680*/  UISETP.NE.AND UP0, UPT, UR7, 0x2, UPT ;  /* 0x000000020700788c */ /* 0x000fe2000bf05270 */
[----:B------:R-:W-:Y:S01]  /*1690*/  CS2R R60, SRZ ;  /* 0x00000000003c7805 */ /* 0x000fe2000001ff00 */
[----:B------:R-:W-:Y:S01]  /*16a0*/  UMOV UR6, 0x2 ;  /* 0x0000000200067882 */ /* 0x000fe20000000000 */
[----:B------:R-:W-:Y:S01]  /*16b0*/  CS2R R62, SRZ ;  /* 0x00000000003e7805 */ /* 0x000fe2000001ff00 */
[----:B------:R-:W-:Y:S01]  /*16c0*/  USEL UR7, URZ, 0x1, UP0 ;  /* 0x000000013f077887 */ /* 0x000fe20008000000 */
[----:B------:R-:W-:-:S02]  /*16d0*/  CS2R R64, SRZ ;  /* 0x0000000000407805 */ /* 0x000fc4000001ff00 */
[----:B------:R-:W-:Y:S01]  /*16e0*/  CS2R R66, SRZ ;  /* 0x0000000000427805 */ /* 0x000fe2000001ff00 */
[----:B------:R-:W-:Y:S01]  /*16f0*/  QGMMA.64x64x32.F32.E5M2.E5M2 R24, gdesc[UR12], RZ, !UPT ;  /* 0x00e000000c1879f3 */ /* 0x000fe2000c7038ff */
[----:B------:R-:W-:Y:S01]  /*1700*/  UIADD3 UR12, UR12, 0x2, URZ ;  /* 0x000000020c0c7890 */ /* 0x000fe2000fffe03f */
[----:B------:R-:W-:Y:S01]  /*1710*/  IMAD.MOV.U32 R68, RZ, RZ, RZ ;  /* 0x000000ffff447224 */ /* 0x000fe200078e00ff */
[----:B------:R-:W-:Y:S01]  /*1720*/  ISETP.NE.AND P0, PT, RZ, UR7, PT ;  /* 0x00000007ff007c0c */ /* 0x000fe2000bf05270 */
[----:B------:R-:W-:Y:S01]  /*1730*/  UIADD3 UR14, UR14, 0x2, URZ ;  /* 0x000000020e0e7890 */ /* 0x000fe2000fffe03f */
[----:B------:R-:W-:Y:S01]  /*1740*/  CS2R R70, SRZ ;  /* 0x0000000000467805 */ /* 0x000fe2000001ff00 */
[----:B------:R-:W-:Y:S01]  /*1750*/  UMOV UR13, 0x80000020 ;  /* 0x80000020000d7882 */ /* 0x000fe20000000000 */
[----:B------:R-:W-:Y:S01]  /*1760*/  UMOV UR15, 0x80000020 ;  /* 0x80000020000f7882 */ /* 0x000fe20000000000 */
[----:B------:R-:W-:Y:S02]  /*1770*/  CS2R R72, SRZ ;  /* 0x0000000000487805 */ /* 0x000fe4000001ff00 */
[----:B------:R-:W-:-:S02]  /*1780*/  CS2R R74, SRZ ;  /* 0x00000000004a7805 */ /* 0x000fc4000001ff00 */
[----:B------:R-:W-:Y:S02]  /*1790*/  CS2R R76, SRZ ;  /* 0x00000000004c7805 */ /* 0x000fe4000001ff00 */
[----:B------:R-:W-:Y:S01]  /*17a0*/  CS2R R78, SRZ ;  /* 0x00000000004e7805 */ /* 0x000fe2000001ff00 */
[----:B------:R-:W-:Y:S01]  /*17b0*/  QGMMA.64x64x32.F32.E5M2.E5M2 R24, gdesc[UR12], R24, gsb0 ;  /* 0x00e000000c1879f3 */ /* 0x000fe20008003818 */
[----:B------:R-:W-:Y:S05]  /*17c0*/  @!P0 BRA `(.L_x_19) ;  /* 0x0000000000888947 */ /* 0x000fea0003800000 */
[----:B------:R-:W-:Y:S02]  /*17d0*/  WARPGROUP.DEPBAR.LE gsb0, 0x0 ;  /* 0x00008000000079c5 */ /* 0x000fe40000010000 */
[----:B------:R-:W-:-:S01]  /*17e0*/  FADD R79, RZ, R24 ;  /* 0x00000018ff4f7221 */ /* 0x000fc20000000000 */
[----:B------:R-:W-:Y:S01]  /*17f0*/  FADD R78, RZ, R25 ;  /* 0x00000019ff4e7221 */ /* 0x000fe20000000000 */
        /* <DEDUP_REMOVED lines=30> */
[----:B------:R-:W-:-:S06]  /*19e0*/  UMOV UR6, URZ ;  /* 0x0000003f00067c82 */ /* 0x000fcc0008000000 */
.L_x_19:
[----:B------:R-:W-:-:S04]  /*19f0*/  UIADD3 UR18, UR5, 0x1, URZ ;  /* 0x0000000105127890 */ /* 0x000fc8000fffe03f */
[----:B------:R-:W-:-:S04]  /*1a00*/  UISETP.NE.AND UP0, UPT, UR18, 0x12, UPT ;  /* 0x000000121200788c */ /* 0x000fc8000bf05270 */
[----:B------:R-:W-:Y:S02]  /*1a10*/  USEL UR8, URZ, 0x1, UP0 ;  /* 0x000000013f087887 */ /* 0x000fe40008000000 */
[----:B------:R-:W-:Y:S02]  /*1a20*/  USEL UR18, UR18, URZ, UP0 ;  /* 0x0000003f12127287 */ /* 0x000fe40008000000 */
[----:B------:R-:W-:-:S06]  /*1a30*/  ULOP3.LUT UR8, UR4, UR8, URZ, 0x3c, !UPT ;  /* 0x0000000804087292 */ /* 0x000fcc000f8e3c3f */
[----:B------:R-:W-:Y:S01]  /*1a40*/  IMAD.U32 R9, RZ, RZ, UR8 ;  /* 0x00000008ff097e24 */ /* 0x000fe2000f8e00ff */
[----:B------:R-:W-:-:S06]  /*1a50*/  UMOV UR8, 0x1 ;  /* 0x0000000100087882 */ /* 0x000fcc0000000000 */
.L_x_14:
[----:B------:R-:W-:-:S04]  /*1a60*/  UISETP.LT.AND UP0, UPT, UR9, 0x1, UPT ;  /* 0x000000010900788c */ /* 0x000fc8000bf01270 */
[----:B------:R-:W-:-:S04]  /*1a70*/  USEL UR12, UR9, 0x1, UP0 ;  /* 0x00000001090c7887 */ /* 0x000fc80008000000 */
[----:B------:R-:W-:-:S04]  /*1a80*/  UIADD3 UR12, UR9, -UR12, URZ ;  /* 0x8000000c090c7290 */ /* 0x000fc8000fffe03f */
[----:B------:R-:W-:-:S06]  /*1a90*/  UISETP.GE.AND UP0, UPT, UR12, 0x1, UPT ;  /* 0x000000010c00788c */ /* 0x000fcc000bf06270 */
[----:B------:R-:W-:-:S13]  /*1aa0*/  PLOP3.LUT P0, PT, PT, PT, UP0, 0x80, 0x0 ;  /* 0x000000000000781c */ /* 0x000fda0003f0f008 */
[----:B------:R-:W-:Y:S05]  /*1ab0*/  @!P0 BRA `(.L_x_20) ;  /* 0x0000000400848947 */ /* 0x000fea0003800000 */
[----:B01----:R-:W-:Y:S01]  /*1ac0*/  IMAD.U32 R6, RZ, RZ, UR12 ;  /* 0x0000000cff067e24 */ /* 0x003fe2000f8e00ff */
[----:B------:R-:W-:Y:S01]  /*1ad0*/  UMOV UR19, UR5 ;  /* 0x0000000500137c82 */ /* 0x000fe20008000000 */
[----:B------:R-:W-:-:S05]  /*1ae0*/  ULDC UR20, c[0x0][0x50c] ;  /* 0x0001430000147ab9 */ /* 0x000fca0000000800 */
.L_x_28:
[----:B------:R-:W-:-:S13]  /*1af0*/  ISETP.NE.AND P1, PT, R80, 0x3, PT ;  /* 0x000000035000780c */ /* 0x000fda0003f25270 */
[----:B01----:R-:W-:Y:S05]  /*1b00*/  @!P1 BRA `(.L_x_21) ;  /* 0x0000000000049947 */ /* 0x003fea0003800000 */
[----:B------:R-:W-:Y:S01]  /*1b10*/  BPT.TRAP 0x1 ;  /* 0x000000040000795c */ /* 0x000fe20000300000 */
.L_x_21:
[----:B------:R-:W0:Y:S01]  /*1b20*/  S2UR UR12, SR_CgaCtaId ;  /* 0x00000000000c79c3 */ /* 0x000e220000008800 */
[----:B------:R-:W-:Y:S01]  /*1b30*/  UMOV UR10, 0x400 ;  /* 0x00000400000a7882 */ /* 0x000fe20000000000 */
[----:B------:R-:W-:Y:S01]  /*1b40*/  SHF.L.U32 R7, R9, 0x1f, RZ ;  /* 0x0000001f09077819 */ /* 0x000fe200000006ff */
[----:B0-----:R-:W-:-:S04]  /*1b50*/  ULEA UR10, UR12, UR10, 0x18 ;  /* 0x0000000a0c0a7291 */ /* 0x001fc8000f8ec03f */
[----:B------:R-:W-:-:S09]  /*1b60*/  ULEA UR12, UR18, UR10, 0x3 ;  /* 0x0000000a120c7291 */ /* 0x000fd2000f8e183f */
[----:B------:R0:W1:Y:S01]  /*1b70*/  SYNCS.PHASECHK.TRANS64.TRYWAIT P0, [UR12], R7 ;  /* 0x00000007ff0075a7 */ /* 0x000062000800014c */
[----:B------:R-:W-:Y:S05]  /*1b80*/  @!P1 BRA `(.L_x_22) ;  /* 0x0000000000049947 */ /* 0x000fea0003800000 */
[----:B------:R-:W-:Y:S01]  /*1b90*/  BPT.TRAP 0x1 ;  /* 0x000000040000795c */ /* 0x000fe20000300000 */
.L_x_22:
[----:B-1----:R-:W-:Y:S05]  /*1ba0*/  @P0 BRA `(.L_x_23) ;  /* 0x0000000000080947 */ /* 0x002fea0003800000 */
[----:B------:R-:W1:Y:S02]  /*1bb0*/  SYNCS.PHASECHK.TRANS64.TRYWAIT P0, [UR12], R7 ;  /* 0x00000007ff0075a7 */ /* 0x000e64000800014c */
[----:B-1----:R-:W-:Y:S05]  /*1bc0*/  @!P0 BRA `(.L_x_24) ;  /* 0x0000005400c48947 */ /* 0x002fea0003800000 */
.L_x_23:
[----:B------:R-:W-:Y:S01]  /*1bd0*/  UIADD3 UR12, UR10, 0x24200, URZ ;  /* 0x000242000a0c7890 */ /* 0x000fe2000fffe03f */
[----:B------:R-:W-:Y:S01]  /*1be0*/  WARPGROUP.ARRIVE ;  /* 0x00000000000079c5 */ /* 0x000fe20000000000 */
[----:B------:R-:W-:Y:S02]  /*1bf0*/  UISETP.NE.AND UP0, UPT, UR7, URZ, UPT ;  /* 0x0000003f0700728c */ /* 0x000fe4000bf05270 */
[----:B------:R-:W-:Y:S02]  /*1c00*/  USHF.R.U32.HI UR12, URZ, 0x4, UR12 ;  /* 0x000000043f0c7899 */ /* 0x000fe4000801160c */
[----:B------:R-:W-:Y:S02]  /*1c10*/  USEL UR8, UR8, URZ, !UP0 ;  /* 0x0000003f08087287 */ /* 0x000fe4000c000000 */
[----:B------:R-:W-:Y:S02]  /*1c20*/  ULOP3.LUT UR7, UR12, 0x3fff, URZ, 0xc0, !UPT ;  /* 0x00003fff0c077892 */ /* 0x000fe4000f8ec03f */
[----:B------:R-:W-:-:S02]  /*1c30*/  ULOP3.LUT UR12, UR11, 0x10000, URZ, 0xfc, !UPT ;  /* 0x000100000b0c7892 */ /* 0x000fc4000f8efc3f */
[----:B------:R-:W-:Y:S02]  /*1c40*/  ULOP3.LUT UR7, UR7, 0x10000, URZ, 0xfc, !UPT ;  /* 0x0001000007077892 */ /* 0x000fe4000f8efc3f */
[----:B------:R-:W-:Y:S02]  /*1c50*/  UISETP.NE.U32.AND UP0, UPT, UR8, URZ, UPT ;  /* 0x0000003f0800728c */ /* 0x000fe4000bf05070 */
[----:B------:R-:W-:Y:S02]  /*1c60*/  ULEA UR12, UR18, UR12, 0x9 ;  /* 0x0000000c120c7291 */ /* 0x000fe4000f8e483f */
[----:B------:R-:W-:Y:S01]  /*1c70*/  ULEA UR14, UR18, UR7, 0x8 ;  /* 0x00000007120e7291 */ /* 0x000fe2000f8e403f */
[----:B------:R-:W-:Y:S01]  /*1c80*/  UMOV UR13, 0x80000020 ;  /* 0x80000020000d7882 */ /* 0x000fe20000000000 */
[----:B------:R-:W-:Y:S01]  /*1c90*/  UMOV UR15, 0x80000020 ;  /* 0x80000020000f7882 */ /* 0x000fe20000000000 */
[----:B------:R-:W-:-:S06]  /*1ca0*/  UIADD3 UR6, UR6, 0x2, URZ ;  /* 0x0000000206067890 */ /* 0x000fcc000fffe03f */
[----:B------:R-:W-:Y:S01]  /*1cb0*/  QGMMA.64x64x32.F32.E5M2.E5M2 R24, gdesc[UR12], R24, UP0 ;  /* 0x00e000000c1879f3 */ /* 0x000fe2000bf03818 */
[----:B------:R-:W-:Y:S02]  /*1cc0*/  UIADD3 UR12, UR12, 0x2, URZ ;  /* 0x000000020c0c7890 */ /* 0x000fe4000fffe03f */
[----:B------:R-:W-:Y:S01]  /*1cd0*/  UIADD3 UR14, UR14, 0x2, URZ ;  /* 0x000000020e0e7890 */ /* 0x000fe2000fffe03f */
[----:B------:R-:W-:Y:S01]  /*1ce0*/  UMOV UR13, 0x80000020 ;  /* 0x80000020000d7882 */ /* 0x000fe20000000000 */
[----:B------:R-:W-:Y:S01]  /*1cf0*/  UMOV UR15, 0x80000020 ;  /* 0x80000020000f7882 */ /* 0x000fe20000000000 */
[----:B------:R-:W-:-:S04]  /*1d00*/  UISETP.NE.AND UP0, UPT, UR6, UR20, UPT ;  /* 0x000000140600728c */ /* 0x000fc8000bf05270 */
[----:B------:R-:W-:-:S06]  /*1d10*/  USEL UR7, URZ, 0x1, UP0 ;  /* 0x000000013f077887 */ /* 0x000fcc0008000000 */
[----:B------:R-:W-:Y:S01]  /*1d20*/  ISETP.NE.AND P0, PT, RZ, UR7, PT ;  /* 0x00000007ff007c0c */ /* 0x000fe2000bf05270 */
[----:B------:R-:W-:Y:S03]  /*1d30*/  QGMMA.64x64x32.F32.E5M2.E5M2 R24, gdesc[UR12], R24, gsb0 ;  /* 0x00e000000c1879f3 */ /* 0x000fe60008003818 */
[----:B------:R-:W-:-:S09]  /*1d40*/  WARPGROUP.DEPBAR.LE gsb0, 0x1 ;  /* 0x00008000000079c5 */ /* 0x000fd20000010100 */
[----:B------:R-:W-:Y:S05]  /*1d50*/  @!P0 BRA `(.L_x_25) ;  /* 0x0000000000888947 */ /* 0x000fea0003800000 */
[----:B------:R-:W-:Y:S02]  /*1d60*/  WARPGROUP.DEPBAR.LE gsb0, 0x0 ;  /* 0x00008000000079c5 */ /* 0x000fe40000010000 */
[----:B------:R-:W-:-:S01]  /*1d70*/  FADD R79, R24, R79 ;  /* 0x0000004f184f7221 */ /* 0x000fc20000000000 */
[----:B------:R-:W-:Y:S01]  /*1d80*/  FADD R78, R25, R78 ;  /* 0x0000004e194e7221 */ /* 0x000fe20000000000 */
        /* <DEDUP_REMOVED lines=30> */
[----:B------:R-:W-:-:S06]  /*1f70*/  UMOV UR6, URZ ;  /* 0x0000003f00067c82 */ /* 0x000fcc0008000000 */
.L_x_25:
[----:B------:R-:W-:Y:S05]  /*1f80*/  @!P1 BRA `(.L_x_26) ;  /* 0x0000000000049947 */ /* 0x000fea0003800000 */
[----:B------:R-:W-:Y:S01]  /*1f90*/  BPT.TRAP 0x1 ;  /* 0x000000040000795c */ /* 0x000fe20000300000 */
.L_x_26:
[----:B------:R-:W-:Y:S01]  /*1fa0*/  ULEA UR8, UR19, UR10, 0x3 ;  /* 0x0000000a13087291 */ /* 0x000fe2000f8e183f */
[----:B------:R-:W-:-:S03]  /*1fb0*/  ISETP.GT.U32.AND P0, PT, R4, 0x1, PT ;  /* 0x000000010400780c */ /* 0x000fc60003f04070 */
[----:B------:R-:W-:-:S04]  /*1fc0*/  UIADD3 UR8, UR8, 0x90, URZ ;  /* 0x0000009008087890 */ /* 0x000fc8000fffe03f */
[----:B------:R-:W-:-:S09]  /*1fd0*/  UPRMT UR8, URZ, 0x654, UR8 ;  /* 0x000006543f087896 */ /* 0x000fd20008000008 */
[----:B------:R-:W-:Y:S01]  /*1fe0*/  SYNCS.ARRIVE.TRANS64.RED.A1T0 RZ, [UR8], RZ ;  /* 0x000000ffffff79a7 */ /* 0x000fe20008100408 */
[----:B------:R-:W-:Y:S05]  /*1ff0*/  @P0 BRA `(.L_x_27) ;  /* 0x0000000000040947 */ /* 0x000fea0003800000 */
[----:B------:R-:W-:Y:S01]  /*2000*/  BPT.TRAP 0x1 ;  /* 0x000000040000795c */ /* 0x000fe20000300000 */
.L_x_27:
[----:B------:R-:W-:Y:S01]  /*2010*/  UIADD3 UR18, UR18, 0x1, URZ ;  /* 0x0000000112127890 */ /* 0x000fe2000fffe03f */
[C---:B------:R-:W-:Y:S01]  /*2020*/  ISETP.GT.AND P0, PT, R6.reuse, 0x1, PT ;  /* 0x000000010600780c */ /* 0x040fe20003f04270 */
[----:B------:R-:W-:Y:S01]  /*2030*/  UIADD3 UR19, UR19, 0x1, URZ ;  /* 0x0000000113137890 */ /* 0x000fe2000fffe03f */
[----:B------:R-:W-:Y:S01]  /*2040*/  VIADD R6, R6, 0xffffffff ;  /* 0xffffffff06067836 */ /* 0x000fe20000000000 */
[----:B------:R-:W-:Y:S02]  /*2050*/  UISETP.NE.AND UP0, UPT, UR18, 0x12, UPT ;  /* 0x000000121200788c */ /* 0x000fe4000bf05270 */
[----:B------:R-:W-:Y:S02]  /*2060*/  UISETP.NE.AND UP1, UPT, UR19, 0x12, UPT ;  /* 0x000000121300788c */ /* 0x000fe4000bf25270 */
[----:B------:R-:W-:Y:S02]  /*2070*/  USEL UR8, URZ, 0x1, UP0 ;  /* 0x000000013f087887 */ /* 0x000fe40008000000 */
[----:B------:R-:W-:-:S02]  /*2080*/  USEL UR18, UR18, URZ, UP0 ;  /* 0x0000003f12127287 */ /* 0x000fc40008000000 */
[----:B------:R-:W-:Y:S02]  /*2090*/  USEL UR19, UR19, URZ, UP1 ;  /* 0x0000003f13137287 */ /* 0x000fe40008800000 */
[----:B------:R-:W-:Y:S01]  /*20a0*/  LOP3.LUT R9, R9, UR8, RZ, 0x3c, !PT ;  /* 0x0000000809097c12 */ /* 0x000fe2000f8e3cff */
[----:B------:R-:W-:Y:S01]  /*20b0*/  UMOV UR8, 0x1 ;  /* 0x0000000100087882 */ /* 0x000fe20000000000 */
[----:B------:R-:W-:Y:S08]  /*20c0*/  @P0 BRA `(.L_x_28) ;  /* 0xfffffff800880947 */ /* 0x000ff0000383ffff */
.L_x_20:
[----:B------:R-:W-:Y:S01]  /*20d0*/  UISETP.NE.AND UP0, UPT, UR6, URZ, UPT ;  /* 0x0000003f0600728c */ /* 0x000fe2000bf05270 */
[----:B01----:R-:W0:Y:S03]  /*20e0*/  LDC R6, c[0x0][0x28c] ;  /* 0x0000a300ff067b82 */ /* 0x003e260000000800 */
[----:B------:R-:W-:-:S06]  /*20f0*/  USEL UR6, URZ, 0x1, !UP0 ;  /* 0x000000013f067887 */ /* 0x000fcc000c000000 */
[----:B------:R-:W-:Y:S02]  /*2100*/  ISETP.NE.AND P0, PT, RZ, UR6, PT ;  /* 0x00000006ff007c0c */ /* 0x000fe4000bf05270 */
[----:B0-----:R-:W-:-:S11]  /*2110*/  ISETP.GE.AND P1, PT, R6, 0x1, PT ;  /* 0x000000010600780c */ /* 0x001fd60003f26270 */
[----:B------:R-:W-:Y:S05]  /*2120*/  @!P0 BRA `(.L_x_29) ;  /* 0x0000000000848947 */ /* 0x000fea0003800000 */
[----:B------:R-:W-:Y:S02]  /*2130*/  WARPGROUP.DEPBAR.LE gsb0, 0x0 ;  /* 0x00008000000079c5 */ /* 0x000fe40000010000 */
[----:B------:R-:W-:Y:S01]  /*2140*/  FADD R79, R24, R79 ;  /* 0x0000004f184f7221 */ /* 0x000fe20000000000 */
        /* <DEDUP_REMOVED lines=30> */
[----:B------:R-:W-:-:S07]  /*2330*/  FADD R14, R14, R55 ;  /* 0x000000370e0e7221 */ /* 0x000fce0000000000 */
.L_x_29:
[----:B------:R-:W-:Y:S02]  /*2340*/  WARPGROUP.DEPBAR.LE gsb0, 0x0 ;  /* 0x00008000000079c5 */ /* 0x000fe40000010000 */
[----:B------:R-:W-:Y:S05]  /*2350*/  @!P1 BRA `(.L_x_30) ;  /* 0x0000000000409947 */ /* 0x000fea0003800000 */
[----:B------:R-:W-:-:S13]  /*2360*/  ISETP.NE.AND P0, PT, R80, 0x3, PT ;  /* 0x000000035000780c */ /* 0x000fda0003f05270 */
[----:B------:R-:W-:Y:S05]  /*2370*/  @!P0 BRA `(.L_x_31) ;  /* 0x0000000000048947 */ /* 0x000fea0003800000 */
[----:B------:R-:W-:Y:S01]  /*2380*/  BPT.TRAP 0x1 ;  /* 0x000000040000795c */ /* 0x000fe20000300000 */
.L_x_31:
[----:B------:R-:W-:Y:S01]  /*2390*/  UISETP.LT.AND UP0, UPT, UR9, 0x1, UPT ;  /* 0x000000010900788c */ /* 0x000fe2000bf01270 */
[----:B------:R-:W-:-:S03]  /*23a0*/  ISETP.GT.U32.AND P0, PT, R4, 0x1, PT ;  /* 0x000000010400780c */ /* 0x000fc60003f04070 */
[----:B------:R-:W-:-:S04]  /*23b0*/  USEL UR8, UR9, 0x1, UP0 ;  /* 0x0000000109087887 */ /* 0x000fc80008000000 */
[----:B------:R-:W-:-:S04]  /*23c0*/  UIADD3 UR8, UR5, UR9, -UR8 ;  /* 0x0000000905087290 */ /* 0x000fc8000fffe808 */
[----:B------:R-:W-:-:S04]  /*23d0*/  UIMAD.WIDE.U32 UR6, UR8, 0x38e38e39, URZ ;  /* 0x38e38e39080678a5 */ /* 0x000fc8000f8e003f */
[----:B------:R-:W-:-:S04]  /*23e0*/  USHF.R.U32.HI UR6, URZ, 0x2, UR7 ;  /* 0x000000023f067899 */ /* 0x000fc80008011607 */
[----:B------:R-:W-:-:S04]  /*23f0*/  UIMAD UR8, UR6, -0x12, UR8 ;  /* 0xffffffee060878a4 */ /* 0x000fc8000f8e0208 */
[----:B------:R-:W-:-:S04]  /*2400*/  ULEA UR8, UR8, UR10, 0x3 ;  /* 0x0000000a08087291 */ /* 0x000fc8000f8e183f */
[----:B------:R-:W-:-:S04]  /*2410*/  UIADD3 UR8, UR8, 0x90, URZ ;  /* 0x0000009008087890 */ /* 0x000fc8000fffe03f */
[----:B------:R-:W-:-:S09]  /*2420*/  UPRMT UR8, URZ, 0x654, UR8 ;  /* 0x000006543f087896 */ /* 0x000fd20008000008 */
[----:B------:R-:W-:Y:S01]  /*2430*/  SYNCS.ARRIVE.TRANS64.RED.A1T0 RZ, [UR8], RZ ;  /* 0x000000ffffff79a7 */ /* 0x000fe20008100408 */
[----:B------:R-:W-:Y:S05]  /*2440*/  @P0 BRA `(.L_x_30) ;  /* 0x0000000000040947 */ /* 0x000fea0003800000 */
[----:B------:R-:W-:Y:S01]  /*2450*/  BPT.TRAP 0x1 ;  /* 0x000000040000795c */ /* 0x000fe20000300000 */
.L_x_30:
[----:B------:R-:W0:Y:S01]  /*2460*/  LDC R24, c[0x0][0x288] ;  /* 0x0000a200ff187b82 */ /* 0x000e220000000800 */
[--C-:B------:R-:W-:Y:S01]  /*2470*/  SHF.R.U32.HI R6, RZ, 0x2, R2.reuse ;  /* 0x00000002ff067819 */ /* 0x100fe20000011602 */
[----:B------:R-:W-:Y:S01]  /*2480*/  IMAD.SHL.U32 R17, R12, 0x40, RZ ;  /* 0x000000400c117824 */ /* 0x000fe200078e00ff */
[----:B------:R-:W-:Y:S01]  /*2490*/  SHF.R.U32.HI R9, RZ, 0x7, R2 ;  /* 0x00000007ff097819 */ /* 0x000fe20000011602 */
[----:B------:R-:W-:Y:S01]  /*24a0*/  UIADD3 UR5, UR9, UR5, URZ ;  /* 0x0000000509057290 */ /* 0x000fe2000fffe03f */
[----:B------:R-:W-:Y:S01]  /*24b0*/  LOP3.LUT R7, R6, 0x7, RZ, 0xc0, !PT ;  /* 0x0000000706077812 */ /* 0x000fe200078ec0ff */
[C---:B------:R-:W-:Y:S01]  /*24c0*/  IMAD.SHL.U32 R12, R2.reuse, 0x2, RZ ;  /* 0x00000002020c7824 */ /* 0x040fe200078e00ff */
[----:B------:R-:W-:Y:S01]  /*24d0*/  LOP3.LUT R6, R9, 0x1, RZ, 0xc0, !PT ;  /* 0x0000000109067812 */ /* 0x000fe200078ec0ff */
[----:B------:R-:W-:Y:S01]  /*24e0*/  UISETP.GT.U32.AND UP0, UPT, UR5, 0x11, UPT ;  /* 0x000000110500788c */ /* 0x000fe2000bf04070 */
[C---:B------:R-:W-:Y:S01]  /*24f0*/  LOP3.LUT R13, R2.reuse, 0x3, RZ, 0xc0, !PT ;  /* 0x00000003020d7812 */ /* 0x040fe200078ec0ff */
[----:B------:R-:W-:Y:S01]  /*2500*/  ULDC UR12, c[0x0][0x284] ;  /* 0x0000a100000c7ab9 */ /* 0x000fe20000000800 */
[----:B------:R-:W-:Y:S01]  /*2510*/  LOP3.LUT R8, R2, 0x60, RZ, 0xc0, !PT ;  /* 0x0000006002087812 */ /* 0x000fe200078ec0ff */
[----:B------:R-:W-:Y:S01]  /*2520*/  IMAD.SHL.U32 R26, R6, 0x40, RZ ;  /* 0x00000040061a7824 */ /* 0x000fe200078e00ff */
[----:B------:R-:W-:Y:S01]  /*2530*/  UISETP.LT.U32.AND UP0, UPT, UR9, 0x12, UP0 ;  /* 0x000000120900788c */ /* 0x000fe20008701070 */
[----:B------:R-:W-:Y:S01]  /*2540*/  SHF.R.S32.HI R32, RZ, 0x1f, R69 ;  /* 0x0000001fff207819 */ /* 0x000fe20000011445 */
[----:B------:R-:W-:Y:S01]  /*2550*/  UISETP.GE.U32.AND UP1, UPT, UR9, 0x12, UPT ;  /* 0x000000120900788c */ /* 0x000fe2000bf26070 */
[----:B------:R-:W-:Y:S01]  /*2560*/  SHF.R.U32.HI R8, RZ, 0x1, R8 ;  /* 0x00000001ff087819 */ /* 0x000fe20000011608 */
[----:B------:R-:W-:Y:S01]  /*2570*/  ULDC.64 UR10, c[0x0][0x5d0] ;  /* 0x00017400000a7ab9 */ /* 0x000fe20000000a00 */
[--C-:B------:R-:W-:Y:S01]  /*2580*/  LOP3.LUT R9, R26, 0x40, R7.reuse, 0xe2, !PT ;  /* 0x000000401a097812 */ /* 0x100fe200078ee207 */
[----:B------:R-:W-:Y:S01]  /*2590*/  UIMAD.WIDE.U32 UR6, UR5, 0x38e38e39, URZ ;  /* 0x38e38e39050678a5 */ /* 0x000fe2000f8e003f */
[----:B------:R-:W-:Y:S01]  /*25a0*/  IADD3 R25, RZ, -R8, -R7 ;  /* 0x80000008ff197210 */ /* 0x000fe20007ffe807 */
[----:B------:R-:W-:Y:S01]  /*25b0*/  USEL UR8, URZ, 0x1, !UP0 ;  /* 0x000000013f087887 */ /* 0x000fe2000c000000 */
[----:B------:R-:W-:Y:S01]  /*25c0*/  LOP3.LUT R12, R17, 0x6, R12, 0xf8, !PT ;  /* 0x00000006110c7812 */ /* 0x000fe200078ef80c */
[----:B------:R-:W-:Y:S01]  /*25d0*/  USHF.R.U32.HI UR6, URZ, 0x2, UR7 ;  /* 0x000000023f067899 */ /* 0x000fe20008011607 */
[----:B0-----:R-:W-:Y:S01]  /*25e0*/  IMAD R26, R13, -0x2, R24 ;  /* 0xfffffffe0d1a7824 */ /* 0x001fe200078e0218 */
[----:B------:R-:W-:Y:S01]  /*25f0*/  ISETP.GE.AND P0, PT, R17, R24, PT ;  /* 0x000000181100720c */ /* 0x000fe20003f06270 */
[----:B------:R-:W-:Y:S01]  /*2600*/  IMAD.SHL.U32 R24, R16, 0x80, RZ ;  /* 0x0000008010187824 */ /* 0x000fe200078e00ff */
[----:B------:R-:W-:Y:S01]  /*2610*/  SHF.R.S32.HI R13, RZ, 0x1f, R12 ;  /* 0x0000001fff0d7819 */ /* 0x000fe2000001140c */
[----:B------:R-:W-:Y:S01]  /*2620*/  IMAD R25, R6, -0x40, R25 ;  /* 0xffffffc006197824 */ /* 0x000fe200078e0219 */
[----:B------:R-:W-:Y:S01]  /*2630*/  ULOP3.LUT UR4, UR4, UR8, URZ, 0x3c, !UPT ;  /* 0x0000000804047292 */ /* 0x000fe2000f8e3c3f */
[----:B------:R-:W-:Y:S01]  /*2640*/  IMAD R6, R32, UR10, RZ ;  /* 0x0000000a20067c24 */ /* 0x000fe2000f8e02ff */
[----:B------:R-:W-:Y:S01]  /*2650*/  ISETP.GE.OR P0, PT, R24, UR12, P0 ;  /* 0x0000000c18007c0c */ /* 0x000fe20008706670 */
[----:B------:R-:W-:Y:S01]  /*2660*/  IMAD.WIDE R28, R16, 0x80, RZ ;  /* 0x00000080101c7825 */ /* 0x000fe200078e02ff */
[----:B------:R-:W-:Y:S01]  /*2670*/  UIMAD UR5, UR6, -0x12, UR5 ;  /* 0xffffffee060578a4 */ /* 0x000fe2000f8e0205 */
[----:B------:R-:W-:Y:S01]  /*2680*/  IADD3 R25, -R24, UR12, R25 ;  /* 0x0000000c18197c10 */ /* 0x000fe2000fffe119 */
[----:B------:R-:W-:Y:S01]  /*2690*/  @UP1 ULOP3.LUT UR4, UR4, 0x1, UR6, 0x78, !UPT ;  /* 0x0000000104041892 */ /* 0x000fe2000f8e7806 */
[C---:B------:R-:W-:Y:S01]  /*26a0*/  IMAD R27, R69.reuse, UR11, R6 ;  /* 0x0000000b451b7c24 */ /* 0x040fe2000f8e0206 */
[----:B------:R-:W-:Y:S01]  /*26b0*/  LOP3.LUT R33, R28, R9, R8, 0xfe, !PT ;  /* 0x000000091c217212 */ /* 0x000fe200078efe08 */
[----:B------:R-:W-:-:S04]  /*26c0*/  IMAD.WIDE.U32 R6, R69, UR10, R12 ;  /* 0x0000000a45067c25 */ /* 0x000fc8000f8e000c */
[----:B------:R-:W-:Y:S02]  /*26d0*/  IMAD.IADD R7, R7, 0x1, R27 ;  /* 0x0000000107077824 */ /* 0x000fe400078e021b */
[----:B------:R-:W-:Y:S02]  /*26e0*/  IMAD.IADD R26, R26, 0x1, -R17 ;  /* 0x000000011a1a7824 */ /* 0x000fe400078e0a11 */
[----:B------:R-:W-:Y:S01]  /*26f0*/  IMAD.MOV.U32 R24, RZ, RZ, -0x1 ;  /* 0xffffffffff187424 */ /* 0x000fe200078e00ff */
[----:B------:R-:W-:Y:S06]  /*2700*/  @P0 BRA `(.L_x_32) ;  /* 0x0000002400940947 */ /* 0x000fec0003800000 */
[----:B------:R-:W0:Y:S01]  /*2710*/  LDC.64 R30, c[0x0][0x5c8] ;  /* 0x00017200ff1e7b82 */ /* 0x000e220000000a00 */
[----:B------:R-:W-:Y:S01]  /*2720*/  ULDC.64 UR6, c[0x0][0x5c0] ;  /* 0x0001700000067ab9 */ /* 0x000fe20000000a00 */
[----:B------:R-:W-:Y:S01]  /*2730*/  BSSY B0, `(.L_x_32) ;  /* 0x0000262000007945 */ /* 0x000fe20003800000 */
[-C--:B0-----:R-:W-:Y:S02]  /*2740*/  IMAD R8, R29, R30.reuse, RZ ;  /* 0x0000001e1d087224 */ /* 0x081fe400078e02ff */
[----:B------:R-:W-:-:S04]  /*2750*/  IMAD.WIDE.U32 R6, R33, R30, R6 ;  /* 0x0000001e21067225 */ /* 0x000fc800078e0006 */
[----:B------:R-:W-:Y:S01]  /*2760*/  IMAD R17, R33, R31, R8 ;  /* 0x0000001f21117224 */ /* 0x000fe200078e0208 */
[----:B------:R-:W-:Y:S02]  /*2770*/  LEA R9, P0, R30, R6, 0x3 ;  /* 0x000000061e097211 */ /* 0x000fe400078018ff */
[----:B------:R-:W-:Y:S01]  /*2780*/  IADD3 R8, P1, R6, UR6, RZ ;  /* 0x0000000606087c10 */ /* 0x000fe2000ff3e0ff */
[----:B------:R-:W-:Y:S01]  /*2790*/  IMAD.IADD R17, R7, 0x1, R17 ;  /* 0x0000000107117824 */ /* 0x000fe200078e0211 */
[----:B------:R-:W-:-:S04]  /*27a0*/  IADD3 R6, P2, R9, UR6, RZ ;  /* 0x0000000609067c10 */ /* 0x000fc8000ff5e0ff */
[----:B------:R-:W-:Y:S02]  /*27b0*/  LEA.HI.X R7, R30, R17, R31, 0x3, P0 ;  /* 0x000000111e077211 */ /* 0x000fe400000f1c1f */
[----:B----45:R-:W-:Y:S02]  /*27c0*/  FSETP.NEU.AND P0, PT, R10, RZ, PT ;  /* 0x000000ff0a00720b */ /* 0x030fe40003f0d000 */
[----:B------:R-:W-:Y:S02]  /*27d0*/  IADD3.X R9, R17, UR7, RZ, P1, !PT ;  /* 0x0000000711097c10 */ /* 0x000fe40008ffe4ff */
[----:B------:R-:W-:-:S09]  /*27e0*/  IADD3.X R7, R7, UR7, RZ, P2, !PT ;  /* 0x0000000707077c10 */ /* 0x000fd200097fe4ff */
[----:B------:R-:W-:Y:S05]  /*27f0*/  @!P0 BRA `(.L_x_33) ;  /* 0x0000001c00148947 */ /* 0x000fea0003800000 */
[----:B------:R-:W-:Y:S01]  /*2800*/  ULDC.64 UR6, c[0x0][0x5b8] ;  /* 0x00016e0000067ab9 */ /* 0x000fe20000000a00 */
[----:B------:R-:W-:Y:S01]  /*2810*/  ISETP.GE.AND P0, PT, R26, 0x1, PT ;  /* 0x000000011a00780c */ /* 0x000fe20003f06270 */
[----:B------:R-:W-:Y:S01]  /*2820*/  IMAD R30, R32, UR6, RZ ;  /* 0x00000006201e7c24 */ /* 0x000fe2000f8e02ff */
[----:B------:R-:W-:Y:S01]  /*2830*/  ULDC.64 UR10, c[0x0][0x5a8] ;  /* 0x00016a00000a7ab9 */ /* 0x000fe20000000a00 */
[----:B------:R-:W-:Y:S01]  /*2840*/  IMAD.WIDE.U32 R16, R69, UR6, R12 ;  /* 0x0000000645107c25 */ /* 0x000fe2000f8e000c */
[----:B------:R-:W-:Y:S01]  /*2850*/  ISETP.LT.OR P3, PT, R25, 0x1, !P0 ;  /* 0x000000011900780c */ /* 0x000fe20004761670 */
[----:B------:R-:W-:Y:S02]  /*2860*/  BSSY B1, `(.L_x_34) ;  /* 0x000000c000017945 */ /* 0x000fe40003800000 */
[----:B------:R-:W-:Y:S01]  /*2870*/  IMAD R69, R69, UR7, R30 ;  /* 0x0000000745457c24 */ /* 0x000fe2000f8e021e */
[----:B------:R-:W-:Y:S02]  /*2880*/  ULDC.64 UR6, c[0x0][0x5b0] ;  /* 0x00016c0000067ab9 */ /* 0x000fe40000000a00 */
[----:B------:R-:W-:-:S02]  /*2890*/  IMAD R27, R29, UR6, RZ ;  /* 0x000000061d1b7c24 */ /* 0x000fc4000f8e02ff */
[----:B------:R-:W-:Y:S02]  /*28a0*/  IMAD.IADD R17, R17, 0x1, R69 ;  /* 0x0000000111117824 */ /* 0x000fe400078e0245 */
[C---:B------:R-:W-:Y:S02]  /*28b0*/  IMAD R27, R33.reuse, UR7, R27 ;  /* 0x00000007211b7c24 */ /* 0x040fe4000f8e021b */
[----:B------:R-:W-:-:S03]  /*28c0*/  IMAD.WIDE.U32 R12, R33, UR6, R16 ;  /* 0x00000006210c7c25 */ /* 0x000fc6000f8e0010 */
[----:B------:R-:W-:-:S04]  /*28d0*/  IADD3 R12, P1, R12, UR10, RZ ;  /* 0x0000000a0c0c7c10 */ /* 0x000fc8000ff3e0ff */
[--C-:B------:R-:W-:Y:S02]  /*28e0*/  IADD3.X R13, R13, UR11, R27.reuse, P1, !PT ;  /* 0x0000000b0d0d7c10 */ /* 0x100fe40008ffe41b */
[----:B------:R-:W-:Y:S01]  /*28f0*/  PRMT R27, RZ, 0x7610, R27 ;  /* 0x00007610ff1b7816 */ /* 0x000fe2000000001b */
[----:B------:R-:W-:Y:S06]  /*2900*/  @P3 BRA `(.L_x_35) ;  /* 0x0000000000043947 */ /* 0x000fec0003800000 */
[----:B------:R0:W5:Y:S02]  /*2910*/  LDG.E.U8 R27, desc[UR16][R12.64] ;  /* 0x000000100c1b7981 */ /* 0x000164000c1e1100 */
.L_x_35:
[----:B------:R-:W-:Y:S05]  /*2920*/  BSYNC B1 ;  /* 0x0000000000017941 */ /* 0x000fea0003800000 */
.L_x_34:
[----:B-----5:R-:W-:Y:S01]  /*2930*/  LOP3.LUT R27, R27, 0xff, RZ, 0xc0, !PT ;  /* 0x000000ff1b1b7812 */ /* 0x020fe200078ec0ff */
[----:B------:R-:W-:Y:S01]  /*2940*/  BSSY B1, `(.L_x_36) ;  /* 0x000000c000017945 */ /* 0x000fe20003800000 */
[----:B------:R-:W-:Y:S02]  /*2950*/  ISETP.GE.AND P1, PT, R26, 0x2, PT ;  /* 0x000000021a00780c */ /* 0x000fe40003f26270 */
[----:B------:R-:W-:Y:S02]  /*2960*/  F2FP.F16.E5M2.UNPACK_B R27, R27 ;  /* 0x0000001bff1b723e */ /* 0x000fe400020004ff */
[----:B------:R-:W-:-:S03]  /*2970*/  ISETP.LT.OR P2, PT, R25, 0x1, !P1 ;  /* 0x000000011900780c */ /* 0x000fc60004f41670 */
[----:B------:R-:W-:-:S05]  /*2980*/  HADD2.F32 R27, -RZ, R27.H0_H0 ;  /* 0x2000001bff1b7230 */ /* 0x000fca0000004100 */
[----:B------:R-:W-:Y:S01]  /*2990*/  FMUL R30, R27, R10 ;  /* 0x0000000a1b1e7220 */ /* 0x000fe20000400000 */
[----:B------:R-:W-:-:S03]  /*29a0*/  PRMT R27, RZ, 0x7610, R27 ;  /* 0x00007610ff1b7816 */ /* 0x000fc6000000001b */
[----:B--2---:R-:W-:-:S05]  /*29b0*/  FFMA R30, R79, R3, R30 ;  /* 0x000000034f1e7223 */ /* 0x004fca000000001e */
[----:B------:R-:W-:-:S05]  /*29c0*/  F2FP.SATFINITE.E5M2.F32.PACK_AB_MERGE_C R31, RZ, R30, RZ ;  /* 0x0000001eff1f723e */ /* 0x000fca00048060ff */
[----:B------:R1:W-:Y:S01]  /*29d0*/  @!P3 STG.E.U8 desc[UR16][R8.64], R31 ;  /* 0x0000001f0800b986 */ /* 0x0003e2000c101110 */
[----:B------:R-:W-:Y:S05]  /*29e0*/  @P2 BRA `(.L_x_37) ;  /* 0x0000000000042947 */ /* 0x000fea0003800000 */
[----:B------:R2:W5:Y:S02]  /*29f0*/  LDG.E.U8 R27, desc[UR16][R12.64+0x1] ;  /* 0x000001100c1b7981 */ /* 0x000564000c1e1100 */
.L_x_37:
[----:B------:R-:W-:Y:S05]  /*2a00*/  BSYNC B1 ;  /* 0x0000000000017941 */ /* 0x000fea0003800000 */
.L_x_36:
[----:B-----5:R-:W-:Y:S01]  /*2a10*/  LOP3.LUT R27, R27, 0xff, RZ, 0xc0, !PT ;  /* 0x000000ff1b1b7812 */ /* 0x020fe200078ec0ff */
[----:B------:R-:W-:Y:S01]  /*2a20*/  BSSY B1, `(.L_x_38) ;  /* 0x0000012000017945 */ /* 0x000fe20003800000 */
[----:B-1----:R-:W-:Y:S02]  /*2a30*/  IADD3 R31, P3, R33, 0x8, RZ ;  /* 0x00000008211f7810 */ /* 0x002fe40007f7e0ff */
[----:B------:R-:W-:Y:S02]  /*2a40*/  F2FP.F16.E5M2.UNPACK_B R27, R27 ;  /* 0x0000001bff1b723e */ /* 0x000fe400020004ff */
[----:B------:R-:W-:Y:S01]  /*2a50*/  ISETP.LT.OR P0, PT, R25, 0x9, !P0 ;  /* 0x000000091900780c */ /* 0x000fe20004701670 */
[----:B------:R-:W-:Y:S02]  /*2a60*/  IMAD.X R28, RZ, RZ, R29, P3 ;  /* 0x000000ffff1c7224 */ /* 0x000fe400018e061d */
[----:B------:R-:W-:Y:S02]  /*2a70*/  HADD2.F32 R27, -RZ, R27.H0_H0 ;  /* 0x2000001bff1b7230 */ /* 0x000fe40000004100 */
[----:B------:R-:W-:-:S02]  /*2a80*/  IMAD R28, R28, UR6, RZ ;  /* 0x000000061c1c7c24 */ /* 0x000fc4000f8e02ff */
[----:B------:R-:W-:-:S04]  /*2a90*/  IMAD.WIDE.U32 R16, R31, UR6, R16 ;  /* 0x000000061f107c25 */ /* 0x000fc8000f8e0010 */
[----:B------:R-:W-:Y:S01]  /*2aa0*/  FMUL R27, R27, R10 ;  /* 0x0000000a1b1b7220 */ /* 0x000fe20000400000 */
[----:B------:R-:W-:-:S03]  /*2ab0*/  IMAD R31, R31, UR7, R28 ;  /* 0x000000071f1f7c24 */ /* 0x000fc6000f8e021c */
[----:B------:R-:W-:Y:S01]  /*2ac0*/  FFMA R27, R78, R3, R27 ;  /* 0x000000034e1b7223 */ /* 0x000fe2000000001b */
[----:B------:R-:W-:-:S04]  /*2ad0*/  IADD3 R16, P3, R16, UR10, RZ ;  /* 0x0000000a10107c10 */ /* 0x000fc8000ff7e0ff */
[----:B------:R-:W-:Y:S02]  /*2ae0*/  F2FP.SATFINITE.E5M2.F32.PACK_AB_MERGE_C R29, RZ, R27, RZ ;  /* 0x0000001bff1d723e */ /* 0x000fe400048060ff */
[----:B------:R-:W-:Y:S02]  /*2af0*/  IADD3.X R17, R17, UR11, R31, P3, !PT ;  /* 0x0000000b11117c10 */ /* 0x000fe40009ffe41f */
[----:B------:R-:W-:Y:S01]  /*2b00*/  PRMT R27, RZ, 0x7610, R27 ;  /* 0x00007610ff1b7816 */ /* 0x000fe2000000001b */
[----:B------:R1:W-:Y:S01]  /*2b10*/  @!P2 STG.E.U8 desc[UR16][R8.64+0x1], R29 ;  /* 0x0000011d0800a986 */ /* 0x0003e2000c101110 */
[----:B------:R-:W-:Y:S05]  /*2b20*/  @P0 BRA `(.L_x_39) ;  /* 0x0000000000040947 */ /* 0x000fea0003800000 */
[----:B------:R3:W5:Y:S02]  /*2b30*/  LDG.E.U8 R27, desc[UR16][R16.64] ;  /* 0x00000010101b7981 */ /* 0x000764000c1e1100 */
.L_x_39:
[----:B------:R-:W-:Y:S05]  /*2b40*/  BSYNC B1 ;  /* 0x0000000000017941 */ /* 0x000fea0003800000 */
.L_x_38:
[----:B-----5:R-:W-:Y:S01]  /*2b50*/  LOP3.LUT R27, R27, 0xff, RZ, 0xc0, !PT ;  /* 0x000000ff1b1b7812 */ /* 0x020fe200078ec0ff */
[----:B------:R-:W-:Y:S01]  /*2b60*/  BSSY B1, `(.L_x_40) ;  /* 0x000000b000017945 */ /* 0x000fe20003800000 */
[----:B------:R-:W-:Y:S02]  /*2b70*/  ISETP.LT.OR P1, PT, R25, 0x9, !P1 ;  /* 0x000000091900780c */ /* 0x000fe40004f21670 */
[----:B------:R-:W-:-:S05]  /*2b80*/  F2FP.F16.E5M2.UNPACK_B R27, R27 ;  /* 0x0000001bff1b723e */ /* 0x000fca00020004ff */
[----:B------:R-:W-:-:S05]  /*2b90*/  HADD2.F32 R27, -RZ, R27.H0_H0 ;  /* 0x2000001bff1b7230 */ /* 0x000fca0000004100 */
[----:B------:R-:W-:Y:S01]  /*2ba0*/  FMUL R28, R27, R10 ;  /* 0x0000000a1b1c7220 */ /* 0x000fe20000400000 */
[----:B------:R-:W-:-:S03]  /*2bb0*/  PRMT R27, RZ, 0x7610, R27 ;  /* 0x00007610ff1b7816 */ /* 0x000fc6000000001b */
[----:B------:R-:W-:-:S05]  /*2bc0*/  FFMA R28, R77, R3, R28 ;  /* 0x000000034d1c7223 */ /* 0x000fca000000001c */
[----:B-1----:R-:W-:-:S05]  /*2bd0*/  F2FP.SATFINITE.E5M2.F32.PACK_AB_MERGE_C R29, RZ, R28, RZ ;  /* 0x0000001cff1d723e */ /* 0x002fca00048060ff */
[----:B------:R1:W-:Y:S01]  /*2be0*/  @!P0 STG.E.U8 desc[UR16][R6.64], R29 ;  /* 0x0000001d06008986 */ /* 0x0003e2000c101110 */
[----:B------:R-:W-:Y:S05]  /*2bf0*/  @P1 BRA `(.L_x_41) ;  /* 0x0000000000041947 */ /* 0x000fea0003800000 */
[----:B------:R4:W5:Y:S02]  /*2c00*/  LDG.E.U8 R27, desc[UR16][R16.64+0x1] ;  /* 0x00000110101b7981 */ /* 0x000964000c1e1100 */
.L_x_41:
[----:B------:R-:W-:Y:S05]  /*2c10*/  BSYNC B1 ;  /* 0x0000000000017941 */ /* 0x000fea0003800000 */
.L_x_40:
[----:B-----5:R-:W-:Y:S01]  /*2c20*/  LOP3.LUT R27, R27, 0xff, RZ, 0xc0, !PT ;  /* 0x000000ff1b1b7812 */ /* 0x020fe200078ec0ff */
[----:B------:R-:W-:Y:S01]  /*2c30*/  BSSY B1, `(.L_x_42) ;  /* 0x000000c000017945 */ /* 0x000fe20003800000 */
[----:B------:R-:W-:Y:S02]  /*2c40*/  ISETP.GE.AND P0, PT, R26, 0x9, PT ;  /* 0x000000091a00780c */ /* 0x000fe40003f06270 */
[----:B------:R-:W-:Y:S02]  /*2c50*/  F2FP.F16.E5M2.UNPACK_B R27, R27 ;  /* 0x0000001bff1b723e */ /* 0x000fe400020004ff */
[----:B------:R-:W-:-:S03]  /*2c60*/  ISETP.LT.OR P2, PT, R25, 0x1, !P0 ;  /* 0x000000011900780c */ /* 0x000fc60004741670 */
[----:B------:R-:W-:-:S05]  /*2c70*/  HADD2.F32 R27, -RZ, R27.H0_H0 ;  /* 0x2000001bff1b7230 */ /* 0x000fca0000004100 */
[----:B------:R-:W-:-:S04]  /*2c80*/  FMUL R27, R27, R10 ;  /* 0x0000000a1b1b7220 */ /* 0x000fc80000400000 */
[----:B------:R-:W-:-:S05]  /*2c90*/  FFMA R27, R76, R3, R27 ;  /* 0x000000034c1b7223 */ /* 0x000fca000000001b */
[----:B-1----:R-:W-:Y:S02]  /*2ca0*/  F2FP.SATFINITE.E5M2.F32.PACK_AB_MERGE_C R29, RZ, R27, RZ ;  /* 0x0000001bff1d723e */ /* 0x002fe400048060ff */
[----:B------:R-:W-:-:S03]  /*2cb0*/  PRMT R27, RZ, 0x7610, R27 ;  /* 0x00007610ff1b7816 */ /* 0x000fc6000000001b */
[----:B------:R1:W-:Y:S01]  /*2cc0*/  @!P1 STG.E.U8 desc[UR16][R6.64+0x1], R29 ;  /* 0x0000011d06009986 */ /* 0x0003e2000c101110 */
[----:B------:R-:W-:Y:S05]  /*2cd0*/  @P2 BRA `(.L_x_43) ;  /* 0x0000000000042947 */ /* 0x000fea0003800000 */
[----:B------:R0:W5:Y:S02]  /*2ce0*/  LDG.E.U8 R27, desc[UR16][R12.64+0x8] ;  /* 0x000008100c1b7981 */ /* 0x000164000c1e1100 */
.L_x_43:
[----:B------:R-:W-:Y:S05]  /*2cf0*/  BSYNC B1 ;  /* 0x0000000000017941 */ /* 0x000fea0003800000 */
.L_x_42:
        /* <DEDUP_REMOVED lines=13> */
.L_x_45:
[----:B------:R-:W-:Y:S05]  /*2dd0*/  BSYNC B1 ;  /* 0x0000000000017941 */ /* 0x000fea0003800000 */
.L_x_44:
[----:B-----5:R-:W-:Y:S01]  /*2de0*/  LOP3.LUT R27, R27, 0xff, RZ, 0xc0, !PT ;  /* 0x000000ff1b1b7812 */ /* 0x020fe200078ec0ff */
[----:B------:R-:W-:Y:S01]  /*2df0*/  BSSY B1, `(.L_x_46) ;  /* 0x000000b000017945 */ /* 0x000fe20003800000 */
[----:B------:R-:W-:Y:S02]  /*2e00*/  ISETP.LT.OR P0, PT, R25, 0x9, !P0 ;  /* 0x000000091900780c */ /* 0x000fe40004701670 */
[----:B------:R-:W-:-:S05]  /*2e10*/  F2FP.F16.E5M2.UNPACK_B R27, R27 ;  /* 0x0000001bff1b723e */ /* 0x000fca00020004ff */
        /* <DEDUP_REMOVED lines=8> */
.L_x_47:
[----:B------:R-:W-:Y:S05]  /*2ea0*/  BSYNC B1 ;  /* 0x0000000000017941 */ /* 0x000fea0003800000 */
.L_x_46:
        /* <DEDUP_REMOVED lines=12> */
.L_x_49:
[----:B------:R-:W-:Y:S05]  /*2f70*/  BSYNC B1 ;  /* 0x0000000000017941 */ /* 0x000fea0003800000 */
.L_x_48:
        /* <DEDUP_REMOVED lines=13> */
.L_x_51:
[----:B------:R-:W-:Y:S05]  /*3050*/  BSYNC B1 ;  /* 0x0000000000017941 */ /* 0x000fea0003800000 */
.L_x_50:
        /* <DEDUP_REMOVED lines=13> */
.L_x_53:
[----:B------:R-:W-:Y:S05]  /*3130*/  BSYNC B1 ;  /* 0x0000000000017941 */ /* 0x000fea0003800000 */
.L_x_52:
        /* <DEDUP_REMOVED lines=12> */
.L_x_55:
[----:B------:R-:W-:Y:S05]  /*3200*/  BSYNC B1 ;  /* 0x0000000000017941 */ /* 0x000fea0003800000 */
.L_x_54:
        /* <DEDUP_REMOVED lines=12> */
.L_x_57:
[----:B------:R-:W-:Y:S05]  /*32d0*/  BSYNC B1 ;  /* 0x0000000000017941 */ /* 0x000fea0003800000 */
.L_x_56:
        /* <DEDUP_REMOVED lines=13> */
.L_x_59:
[----:B------:R-:W-:Y:S05]  /*33b0*/  BSYNC B1 ;  /* 0x0000000000017941 */ /* 0x000fea0003800000 */
.L_x_58:
        /* <DEDUP_REMOVED lines=13> */
.L_x_61:
[----:B------:R-:W-:Y:S05]  /*3490*/  BSYNC B1 ;  /* 0x0000000000017941 */ /* 0x000fea0003800000 */
.L_x_60:
        /* <DEDUP_REMOVED lines=12> */
.L_x_63:
[----:B------:R-:W-:Y:S05]  /*3560*/  BSYNC B1 ;  /* 0x0000000000017941 */ /* 0x000fea0003800000 */
.L_x_62:
        /* <DEDUP_REMOVED lines=12> */
.L_x_65:
[----:B------:R-:W-:Y:S05]  /*3630*/  BSYNC B1 ;  /* 0x0000000000017941 */ /* 0x000fea0003800000 */
.L_x_64:
        /* <DEDUP_REMOVED lines=13> */
.L_x_67:
[----:B------:R-:W-:Y:S05]  /*3710*/  BSYNC B1 ;  /* 0x0000000000017941 */ /* 0x000fea0003800000 */
.L_x_66:
        /* <DEDUP_REMOVED lines=13> */
.L_x_69:
[----:B------:R-:W-:Y:S05]  /*37f0*/  BSYNC B1 ;  /* 0x0000000000017941 */ /* 0x000fea0003800000 */
.L_x_68:
        /* <DEDUP_REMOVED lines=12> */
.L_x_71:
[----:B------:R-:W-:Y:S05]  /*38c0*/  BSYNC B1 ;  /* 0x0000000000017941 */ /* 0x000fea0003800000 */
.L_x_70:
        /* <DEDUP_REMOVED lines=12> */
.L_x_73:
[----:B------:R-:W-:Y:S05]  /*3990*/  BSYNC B1 ;  /* 0x0000000000017941 */ /* 0x000fea0003800000 */
.L_x_72:
        /* <DEDUP_REMOVED lines=13> */
.L_x_75:
[----:B------:R-:W-:Y:S05]  /*3a70*/  BSYNC B1 ;  /* 0x0000000000017941 */ /* 0x000fea0003800000 */
.L_x_74:
        /* <DEDUP_REMOVED lines=13> */
.L_x_77:
[----:B------:R-:W-:Y:S05]  /*3b50*/  BSYNC B1 ;  /* 0x0000000000017941 */ /* 0x000fea0003800000 */
.L_x_76:
        /* <DEDUP_REMOVED lines=12> */
.L_x_79:
[----:B------:R-:W-:Y:S05]  /*3c20*/  BSYNC B1 ;  /* 0x0000000000017941 */ /* 0x000fea0003800000 */
.L_x_78:
[----:B-----5:R-:W-:Y:S01]  /*3c30*/  LOP3.LUT R27, R27, 0xff, RZ, 0xc0, !PT ;  /* 0x000000ff1b1b7812 */ /* 0x020fe200078ec0ff */
[----:B------:R-:W-:Y:S01]  /*3c40*/  BSSY B1, `(.L_x_80) ;  /* 0x000000b000017945 */ /* 0x000fe20003800000 */
[----:B------:R-:W-:Y:S02]  /*3c50*/  ISETP.LT.OR P1, PT, R25, 0x9, !P1 ;  /* 0x000000091900780c */ /* 0x000fe40004f21670 */
[----:B------:R-:W-:-:S05]  /*3c60*/  F2FP.F16.E5M2.UNPACK_B R27, R27 ;  /* 0x0000001bff1b723e */ /* 0x000fca00020004ff */
[----:B------:R-:W-:-:S05]  /*3c70*/  HADD2.F32 R27, -RZ, R27.H0_H0 ;  /* 0x2000001bff1b7230 */ /* 0x000fca0000004100 */
[----:B------:R-:W-:-:S04]  /*3c80*/  FMUL R28, R27, R10 ;  /* 0x0000000a1b1c7220 */ /* 0x000fc80000400000 */
[----:B------:R-:W-:Y:S01]  /*3c90*/  FFMA R28, R23, R3, R28 ;  /* 0x00000003171c7223 */ /* 0x000fe2000000001c */
[----:B------:R-:W-:-:S04]  /*3ca0*/  PRMT R23, RZ, 0x7610, R23 ;  /* 0x00007610ff177816 */ /* 0x000fc80000000017 */
[----:B------:R-:W-:-:S05]  /*3cb0*/  F2FP.SATFINITE.E5M2.F32.PACK_AB_MERGE_C R27, RZ, R28, RZ ;  /* 0x0000001cff1b723e */ /* 0x000fca00048060ff */
[----:B------:R0:W-:Y:S01]  /*3cc0*/  @!P0 STG.E.U8 desc[UR16][R6.64+0x28], R27 ;  /* 0x0000281b06008986 */ /* 0x0001e2000c101110 */
[----:B------:R-:W-:Y:S05]  /*3cd0*/  @P1 BRA `(.L_x_81) ;  /* 0x0000000000041947 */ /* 0x000fea0003800000 */
[----:B------:R0:W5:Y:S02]  /*3ce0*/  LDG.E.U8 R23, desc[UR16][R16.64+0x29] ;  /* 0x0000291010177981 */ /* 0x000164000c1e1100 */
.L_x_81:
[----:B------:R-:W-:Y:S05]  /*3cf0*/  BSYNC B1 ;  /* 0x0000000000017941 */ /* 0x000fea0003800000 */
.L_x_80:
        /* <DEDUP_REMOVED lines=8> */
[----:B0-----:R-:W-:Y:S02]  /*3d80*/  F2FP.SATFINITE.E5M2.F32.PACK_AB_MERGE_C R27, RZ, R23, RZ ;  /* 0x00000017ff1b723e */ /* 0x001fe400048060ff */
[----:B------:R-:W-:-:S03]  /*3d90*/  PRMT R23, RZ, 0x7610, R23 ;  /* 0x00007610ff177816 */ /* 0x000fc60000000017 */
[----:B------:R0:W-:Y:S01]  /*3da0*/  @!P1 STG.E.U8 desc[UR16][R6.64+0x29], R27 ;  /* 0x0000291b06009986 */ /* 0x0001e2000c101110 */
[----:B------:R-:W-:Y:S05]  /*3db0*/  @P2 BRA `(.L_x_83) ;  /* 0x0000000000042947 */ /* 0x000fea0003800000 */
[----:B------:R0:W5:Y:S02]  /*3dc0*/  LDG.E.U8 R23, desc[UR16][R12.64+0x30] ;  /* 0x000030100c177981 */ /* 0x000164000c1e1100 */
.L_x_83:
[----:B------:R-:W-:Y:S05]  /*3dd0*/  BSYNC B1 ;  /* 0x0000000000017941 */ /* 0x000fea0003800000 */
.L_x_82:
[----:B-----5:R-:W-:Y:S01]  /*3de0*/  LOP3.LUT R23, R23, 0xff, RZ, 0xc0, !PT ;  /* 0x000000ff17177812 */ /* 0x020fe200078ec0ff */
[----:B------:R-:W-:Y:S01]  /*3df0*/  BSSY B1, `(.L_x_84) ;  /* 0x000000c000017945 */ /* 0x000fe20003800000 */
[----:B------:R-:W-:Y:S02]  /*3e00*/  ISETP.GE.AND P1, PT, R26, 0x32, PT ;  /* 0x000000321a00780c */ /* 0x000fe40003f26270 */
[----:B------:R-:W-:Y:S02]  /*3e10*/  F2FP.F16.E5M2.UNPACK_B R23, R23 ;  /* 0x00000017ff17723e */ /* 0x000fe400020004ff */
[----:B------:R-:W-:-:S03]  /*3e20*/  ISETP.LT.OR P3, PT, R25, 0x1, !P1 ;  /* 0x000000011900780c */ /* 0x000fc60004f61670 */
        /* <DEDUP_REMOVED lines=8> */
.L_x_85:
[----:B------:R-:W-:Y:S05]  /*3eb0*/  BSYNC B1 ;  /* 0x0000000000017941 */ /* 0x000fea0003800000 */
.L_x_84:
[----:B-----5:R-:W-:Y:S01]  /*3ec0*/  LOP3.LUT R21, R21, 0xff, RZ, 0xc0, !PT ;  /* 0x000000ff15157812 */ /* 0x020fe200078ec0ff */
[----:B------:R-:W-:Y:S01]  /*3ed0*/  BSSY B1, `(.L_x_86) ;  /* 0x000000b000017945 */ /* 0x000fe20003800000 */
[----:B------:R-:W-:Y:S02]  /*3ee0*/  ISETP.LT.OR P0, PT, R25, 0x9, !P0 ;  /* 0x000000091900780c */ /* 0x000fe40004701670 */
[----:B------:R-:W-:-:S05]  /*3ef0*/  F2FP.F16.E5M2.UNPACK_B R21, R21 ;  /* 0x00000015ff15723e */ /* 0x000fca00020004ff */
        /* <DEDUP_REMOVED lines=8> */
.L_x_87:
[----:B------:R-:W-:Y:S05]  /*3f80*/  BSYNC B1 ;  /* 0x0000000000017941 */ /* 0x000fea0003800000 */
.L_x_86:
        /* <DEDUP_REMOVED lines=12> */
.L_x_89:
[----:B------:R-:W-:Y:S05]  /*4050*/  BSYNC B1 ;  /* 0x0000000000017941 */ /* 0x000fea0003800000 */
.L_x_88:
        /* <DEDUP_REMOVED lines=13> */
.L_x_91:
[----:B------:R-:W-:Y:S05]  /*4130*/  BSYNC B1 ;  /* 0x0000000000017941 */ /* 0x000fea0003800000 */
.L_x_90:
        /* <DEDUP_REMOVED lines=13> */
.L_x_93:
[----:B------:R-:W-:Y:S05]  /*4210*/  BSYNC B1 ;  /* 0x0000000000017941 */ /* 0x000fea0003800000 */
.L_x_92:
[----:B-----5:R-:W-:Y:S01]  /*4220*/  LOP3.LUT R15, R15, 0xff, RZ, 0xc0, !PT ;  /* 0x000000ff0f0f7812 */ /* 0x020fe200078ec0ff */
[----:B------:R-:W-:Y:S01]  /*4230*/  BSSY B1, `(.L_x_94) ;  /* 0x000000b000017945 */ /* 0x000fe20003800000 */
[----:B------:R-:W-:Y:S02]  /*4240*/  ISETP.LT.OR P0, PT, R25, 0x9, !P0 ;  /* 0x000000091900780c */ /* 0x000fe40004701670 */
[----:B------:R-:W-:Y:S02]  /*4250*/  F2FP.F16.E5M2.UNPACK_B R15, R15 ;  /* 0x0000000fff0f723e */ /* 0x000fe400020004ff */
[----:B0-2---:R-:W-:-:S03]  /*4260*/  PRMT R12, RZ, 0x7610, R12 ;  /* 0x00007610ff0c7816 */ /* 0x005fc6000000000c */
[----:B------:R-:W-:-:S05]  /*4270*/  HADD2.F32 R15, -RZ, R15.H0_H0 ;  /* 0x2000000fff0f7230 */ /* 0x000fca0000004100 */
[----:B------:R-:W-:-:S04]  /*4280*/  FMUL R15, R15, R10 ;  /* 0x0000000a0f0f7220 */ /* 0x000fc80000400000 */
[----:B------:R-:W-:-:S05]  /*4290*/  FFMA R15, R18, R3, R15 ;  /* 0x00000003120f7223 */ /* 0x000fca000000000f */
[----:B------:R-:W-:-:S05]  /*42a0*/  F2FP.SATFINITE.E5M2.F32.PACK_AB_MERGE_C R15, RZ, R15, RZ ;  /* 0x0000000fff0f723e */ /* 0x000fca00048060ff */
[----:B------:R0:W-:Y:S01]  /*42b0*/  @!P3 STG.E.U8 desc[UR16][R8.64+0x39], R15 ;  /* 0x0000390f0800b986 */ /* 0x0001e2000c101110 */
[----:B------:R-:W-:Y:S05]  /*42c0*/  @P0 BRA `(.L_x_95) ;  /* 0x0000000000040947 */ /* 0x000fea0003800000 */
[----:B------:R2:W5:Y:S02]  /*42d0*/  LDG.E.U8 R12, desc[UR16][R16.64+0x38] ;  /* 0x00003810100c7981 */ /* 0x000564000c1e1100 */
.L_x_95:
[----:B------:R-:W-:Y:S05]  /*42e0*/  BSYNC B1 ;  /* 0x0000000000017941 */ /* 0x000fea0003800000 */
.L_x_94:
[----:B-----5:R-:W-:Y:S01]  /*42f0*/  LOP3.LUT R12, R12, 0xff, RZ, 0xc0, !PT ;  /* 0x000000ff0c0c7812 */ /* 0x020fe200078ec0ff */
[----:B------:R-:W-:Y:S01]  /*4300*/  BSSY B1, `(.L_x_96) ;  /* 0x000000b000017945 */ /* 0x000fe20003800000 */
[----:B------:R-:W-:Y:S02]  /*4310*/  ISETP.LT.OR P1, PT, R25, 0x9, !P1 ;  /* 0x000000091900780c */ /* 0x000fe40004f21670 */
[----:B------:R-:W-:-:S05]  /*4320*/  F2FP.F16.E5M2.UNPACK_B R12, R12 ;  /* 0x0000000cff0c723e */ /* 0x000fca00020004ff */
[----:B01----:R-:W-:-:S05]  /*4330*/  HADD2.F32 R9, -RZ, R12.H0_H0 ;  /* 0x2000000cff097230 */ /* 0x003fca0000004100 */
[----:B------:R-:W-:-:S04]  /*4340*/  FMUL R8, R9, R10 ;  /* 0x0000000a09087220 */ /* 0x000fc80000400000 */
[----:B------:R-:W-:-:S05]  /*4350*/  FFMA R8, R11, R3, R8 ;  /* 0x000000030b087223 */ /* 0x000fca0000000008 */
[----:B------:R-:W-:Y:S02]  /*4360*/  F2FP.SATFINITE.E5M2.F32.PACK_AB_MERGE_C R9, RZ, R8, RZ ;  /* 0x00000008ff09723e */ /* 0x000fe400048060ff */
[----:B------:R-:W-:-:S03]  /*4370*/  PRMT R8, RZ, 0x7610, R8 ;  /* 0x00007610ff087816 */ /* 0x000fc60000000008 */
[----:B------:R0:W-:Y:S01]  /*4380*/  @!P0 STG.E.U8 desc[UR16][R6.64+0x38], R9 ;  /* 0x0000380906008986 */ /* 0x0001e2000c101110 */
[----:B------:R-:W-:Y:S05]  /*4390*/  @P1 BRA `(.L_x_97) ;  /* 0x0000000000041947 */ /* 0x000fea0003800000 */
[----:B------:R1:W5:Y:S02]  /*43a0*/  LDG.E.U8 R8, desc[UR16][R16.64+0x39] ;  /* 0x0000391010087981 */ /* 0x000364000c1e1100 */
.L_x_97:
[----:B------:R-:W-:Y:S05]  /*43b0*/  BSYNC B1 ;  /* 0x0000000000017941 */ /* 0x000fea0003800000 */
.L_x_96:
[----:B------:R-:W-:Y:S05]  /*43c0*/  @P1 BRA `(.L_x_98) ;  /* 0x0000000800601947 */ /* 0x000fea0003800000 */
[----:B-----5:R-:W-:-:S04]  /*43d0*/  LOP3.LUT R8, R8, 0xff, RZ, 0xc0, !PT ;  /* 0x000000ff08087812 */ /* 0x020fc800078ec0ff */
[----:B------:R-:W-:-:S05]  /*43e0*/  F2FP.F16.E5M2.UNPACK_B R8, R8 ;  /* 0x00000008ff08723e */ /* 0x000fca00020004ff */
[----:B0-----:R-:W-:-:S05]  /*43f0*/  HADD2.F32 R9, -RZ, R8.H0_H0 ;  /* 0x20000008ff097230 */ /* 0x001fca0000004100 */
[----:B------:R-:W-:-:S04]  /*4400*/  FMUL R9, R9, R10 ;  /* 0x0000000a09097220 */ /* 0x000fc80000400000 */
[----:B------:R-:W-:-:S05]  /*4410*/  FFMA R9, R14, R3, R9 ;  /* 0x000000030e097223 */ /* 0x000fca0000000009 */
[----:B------:R-:W-:-:S05]  /*4420*/  F2FP.SATFINITE.E5M2.F32.PACK_AB_MERGE_C R9, RZ, R9, RZ ;  /* 0x00000009ff09723e */ /* 0x000fca00048060ff */
[----:B------:R0:W-:Y:S01]  /*4430*/  STG.E.U8 desc[UR16][R6.64+0x39], R9 ;  /* 0x0000390906007986 */ /* 0x0001e2000c101110 */
[----:B------:R-:W-:Y:S05]  /*4440*/  BRA `(.L_x_98) ;  /* 0x0000000800407947 */ /* 0x000fea0003800000 */
.L_x_33:
[C---:B------:R-:W-:Y:S01]  /*4450*/  ISETP.GE.AND P3, PT, R26.reuse, 0x1, PT ;  /* 0x000000011a00780c */ /* 0x040fe20003f66270 */
[-C--:B--2---:R-:W-:Y:S01]  /*4460*/  FMUL R79, R79, R3.reuse ;  /* 0x000000034f4f7220 */ /* 0x084fe20000400000 */
[----:B------:R-:W-:Y:S01]  /*4470*/  ISETP.GE.AND P0, PT, R26, 0x2, PT ;  /* 0x000000021a00780c */ /* 0x000fe20003f06270 */
[-C--:B------:R-:W-:Y:S01]  /*4480*/  FMUL R78, R78, R3.reuse ;  /* 0x000000034e4e7220 */ /* 0x080fe20000400000 */
[----:B------:R-:W-:Y:S01]  /*4490*/  ISETP.LT.OR P1, PT, R25, 0x1, !P3 ;  /* 0x000000011900780c */ /* 0x000fe20005f21670 */
[-C--:B------:R-:W-:Y:S01]  /*44a0*/  FMUL R77, R77, R3.reuse ;  /* 0x000000034d4d7220 */ /* 0x080fe20000400000 */
[C---:B------:R-:W-:Y:S01]  /*44b0*/  ISETP.LT.OR P2, PT, R25.reuse, 0x1, !P0 ;  /* 0x000000011900780c */ /* 0x040fe20004741670 */
[-C--:B------:R-:W-:Y:S01]  /*44c0*/  FMUL R76, R76, R3.reuse ;  /* 0x000000034c4c7220 */ /* 0x080fe20000400000 */
[----:B------:R-:W-:Y:S01]  /*44d0*/  ISETP.LT.OR P3, PT, R25, 0x9, !P3 ;  /* 0x000000091900780c */ /* 0x000fe20005f61670 */
[----:B------:R-:W-:Y:S01]  /*44e0*/  FMUL R75, R75, R3 ;  /* 0x000000034b4b7220 */ /* 0x000fe20000400000 */
[----:B------:R-:W-:Y:S01]  /*44f0*/  F2FP.SATFINITE.E5M2.F32.PACK_AB_MERGE_C R79, RZ, R79, RZ ;  /* 0x0000004fff4f723e */ /* 0x000fe200048060ff */
[-C--:B------:R-:W-:Y:S01]  /*4500*/  FMUL R74, R74, R3.reuse ;  /* 0x000000034a4a7220 */ /* 0x080fe20000400000 */
[----:B------:R-:W-:Y:S01]  /*4510*/  F2FP.SATFINITE.E5M2.F32.PACK_AB_MERGE_C R13, RZ, R78, RZ ;  /* 0x0000004eff0d723e */ /* 0x000fe200048060ff */
[----:B------:R-:W-:Y:S01]  /*4520*/  FMUL R73, R73, R3 ;  /* 0x0000000349497220 */ /* 0x000fe20000400000 */
[----:B------:R-:W-:Y:S01]  /*4530*/  F2FP.SATFINITE.E5M2.F32.PACK_AB_MERGE_C R77, RZ, R77, RZ ;  /* 0x0000004dff4d723e */ /* 0x000fe200048060ff */
[-C--:B------:R-:W-:Y:S01]  /*4540*/  FMUL R72, R72, R3.reuse ;  /* 0x0000000348487220 */ /* 0x080fe20000400000 */
[----:B------:R-:W-:Y:S01]  /*4550*/  ISETP.LT.OR P0, PT, R25, 0x9, !P0 ;  /* 0x000000091900780c */ /* 0x000fe20004701670 */
[----:B------:R-:W-:Y:S01]  /*4560*/  @!P1 STG.E.U8 desc[UR16][R8.64], R79 ;  /* 0x0000004f08009986 */ /* 0x000fe2000c101110 */
[C---:B------:R-:W-:Y:S01]  /*4570*/  ISETP.GE.AND P1, PT, R26.reuse, 0x9, PT ;  /* 0x000000091a00780c */ /* 0x040fe20003f26270 */
[----:B------:R-:W-:Y:S01]  /*4580*/  FMUL R71, R71, R3 ;  /* 0x0000000347477220 */ /* 0x000fe20000400000 */
[----:B------:R-:W-:Y:S01]  /*4590*/  F2FP.SATFINITE.E5M2.F32.PACK_AB_MERGE_C R75, RZ, R75, RZ ;  /* 0x0000004bff4b723e */ /* 0x000fe200048060ff */
[----:B------:R0:W-:Y:S01]  /*45a0*/  @!P2 STG.E.U8 desc[UR16][R8.64+0x1], R13 ;  /* 0x0000010d0800a986 */ /* 0x0001e2000c101110 */
[----:B------:R-:W-:Y:S01]  /*45b0*/  ISETP.GE.AND P2, PT, R26, 0xa, PT ;  /* 0x0000000a1a00780c */ /* 0x000fe20003f46270 */
[-C--:B------:R-:W-:Y:S01]  /*45c0*/  FMUL R70, R70, R3.reuse ;  /* 0x0000000346467220 */ /* 0x080fe20000400000 */
[----:B------:R-:W-:Y:S01]  /*45d0*/  F2FP.SATFINITE.E5M2.F32.PACK_AB_MERGE_C R17, RZ, R74, RZ ;  /* 0x0000004aff11723e */ /* 0x000fe200048060ff */
[----:B------:R-:W-:Y:S01]  /*45e0*/  @!P3 STG.E.U8 desc[UR16][R6.64], R77 ;  /* 0x0000004d0600b986 */ /* 0x000fe2000c101110 */
[C---:B------:R-:W-:Y:S01]  /*45f0*/  ISETP.LT.OR P3, PT, R25.reuse, 0x1, !P1 ;  /* 0x000000011900780c */ /* 0x040fe20004f61670 */
[-C--:B------:R-:W-:Y:S01]  /*4600*/  FMUL R68, R68, R3.reuse ;  /* 0x0000000344447220 */ /* 0x080fe20000400000 */
[----:B------:R-:W-:Y:S01]  /*4610*/  ISETP.LT.OR P5, PT, R25, 0x1, !P2 ;  /* 0x000000011900780c */ /* 0x000fe200057a1670 */
[-C--:B------:R-:W-:Y:S01]  /*4620*/  FMUL R67, R67, R3.reuse ;  /* 0x0000000343437220 */ /* 0x080fe20000400000 */
[----:B------:R-:W-:Y:S01]  /*4630*/  ISETP.LT.OR P1, PT, R25, 0x9, !P1 ;  /* 0x000000091900780c */ /* 0x000fe20004f21670 */
[----:B------:R-:W-:Y:S01]  /*4640*/  FMUL R65, R65, R3 ;  /* 0x0000000341417220 */ /* 0x000fe20000400000 */
[----:B------:R-:W-:Y:S01]  /*4650*/  F2FP.SATFINITE.E5M2.F32.PACK_AB_MERGE_C R73, RZ, R73, RZ ;  /* 0x00000049ff49723e */ /* 0x000fe200048060ff */
[-C--:B------:R-:W-:Y:S01]  /*4660*/  FMUL R66, R66, R3.reuse ;  /* 0x0000000342427220 */ /* 0x080fe20000400000 */
[----:B0-----:R-:W-:Y:S01]  /*4670*/  F2FP.SATFINITE.E5M2.F32.PACK_AB_MERGE_C R13, RZ, R76, RZ ;  /* 0x0000004cff0d723e */ /* 0x001fe200048060ff */
[-C--:B------:R-:W-:Y:S01]  /*4680*/  FMUL R64, R64, R3.reuse ;  /* 0x0000000340407220 */ /* 0x080fe20000400000 */
[----:B------:R-:W-:Y:S01]  /*4690*/  ISETP.LT.OR P2, PT, R25, 0x9, !P2 ;  /* 0x000000091900780c */ /* 0x000fe20005741670 */
[-C--:B------:R-:W-:Y:S01]  /*46a0*/  FMUL R63, R63, R3.reuse ;  /* 0x000000033f3f7220 */ /* 0x080fe20000400000 */
[----:B------:R-:W-:Y:S01]  /*46b0*/  F2FP.SATFINITE.E5M2.F32.PACK_AB_MERGE_C R27, RZ, R72, RZ ;  /* 0x00000048ff1b723e */ /* 0x000fe200048060ff */
[----:B------:R0:W-:Y:S01]  /*46c0*/  @!P0 STG.E.U8 desc[UR16][R6.64+0x1], R13 ;  /* 0x0000010d06008986 */ /* 0x0001e2000c101110 */
[C---:B------:R-:W-:Y:S01]  /*46d0*/  ISETP.GE.AND P0, PT, R26.reuse, 0x11, PT ;  /* 0x000000111a00780c */ /* 0x040fe20003f06270 */
[----:B------:R-:W-:Y:S01]  /*46e0*/  FMUL R61, R61, R3 ;  /* 0x000000033d3d7220 */ /* 0x000fe20000400000 */
[----:B------:R-:W-:Y:S01]  /*46f0*/  F2FP.SATFINITE.E5M2.F32.PACK_AB_MERGE_C R71, RZ, R71, RZ ;  /* 0x00000047ff47723e */ /* 0x000fe200048060ff */
[----:B------:R-:W-:Y:S01]  /*4700*/  @!P3 STG.E.U8 desc[UR16][R8.64+0x8], R75 ;  /* 0x0000084b0800b986 */ /* 0x000fe2000c101110 */
[----:B------:R-:W-:Y:S01]  /*4710*/  ISETP.GE.AND P3, PT, R26, 0x12, PT ;  /* 0x000000121a00780c */ /* 0x000fe20003f66270 */
[----:B------:R-:W-:Y:S01]  /*4720*/  FMUL R62, R62, R3 ;  /* 0x000000033e3e7220 */ /* 0x000fe20000400000 */
[----:B------:R-:W-:Y:S01]  /*4730*/  F2FP.SATFINITE.E5M2.F32.PACK_AB_MERGE_C R67, RZ, R67, RZ ;  /* 0x00000043ff43723e */ /* 0x000fe200048060ff */
[----:B------:R1:W-:Y:S01]  /*4740*/  @!P5 STG.E.U8 desc[UR16][R8.64+0x9], R17 ;  /* 0x000009110800d986 */ /* 0x0003e2000c101110 */
[----:B------:R-:W-:Y:S01]  /*4750*/  ISETP.LT.OR P5, PT, R25, 0x1, !P3 ;  /* 0x000000011900780c */ /* 0x000fe20005fa1670 */
[-C--:B------:R-:W-:Y:S01]  /*4760*/  FMUL R59, R59, R3.reuse ;  /* 0x000000033b3b7220 */ /* 0x080fe20000400000 */
[C---:B------:R-:W-:Y:S01]  /*4770*/  ISETP.LT.OR P3, PT, R25.reuse, 0x9, !P3 ;  /* 0x000000091900780c */ /* 0x040fe20005f61670 */
[----:B------:R-:W-:Y:S01]  /*4780*/  @!P1 STG.E.U8 desc[UR16][R6.64+0x8], R73 ;  /* 0x0000084906009986 */ /* 0x000fe2000c101110 */
[----:B------:R-:W-:Y:S01]  /*4790*/  ISETP.LT.OR P1, PT, R25, 0x1, !P0 ;  /* 0x000000011900780c */ /* 0x000fe20004721670 */
[-C--:B------:R-:W-:Y:S01]  /*47a0*/  FMUL R60, R60, R3.reuse ;  /* 0x000000033c3c7220 */ /* 0x080fe20000400000 */
[----:B0-----:R-:W-:Y:S01]  /*47b0*/  F2FP.SATFINITE.E5M2.F32.PACK_AB_MERGE_C R13, RZ, R70, RZ ;  /* 0x00000046ff0d723e */ /* 0x001fe200048060ff */
[----:B------:R-:W-:Y:S01]  /*47c0*/  @!P2 STG.E.U8 desc[UR16][R6.64+0x9], R27 ;  /* 0x0000091b0600a986 */ /* 0x000fe2000c101110 */
[----:B------:R-:W-:Y:S01]  /*47d0*/  ISETP.GE.AND P2, PT, R26, 0x19, PT ;  /* 0x000000191a00780c */ /* 0x000fe20003f46270 */
[-C--:B------:R-:W-:Y:S01]  /*47e0*/  FMUL R57, R57, R3.reuse ;  /* 0x0000000339397220 */ /* 0x080fe20000400000 */
[C---:B------:R-:W-:Y:S01]  /*47f0*/  ISETP.LT.OR P0, PT, R25.reuse, 0x9, !P0 ;  /* 0x000000091900780c */ /* 0x040fe20004701670 */
[-C--:B------:R-:W-:Y:S01]  /*4800*/  FMUL R58, R58, R3.reuse ;  /* 0x000000033a3a7220 */ /* 0x080fe20000400000 */
[----:B------:R-:W-:Y:S01]  /*4810*/  ISETP.LT.OR P6, PT, R25, 0x1, !P2 ;  /* 0x000000011900780c */ /* 0x000fe200057c1670 */
[----:B------:R0:W-:Y:S01]  /*4820*/  @!P5 STG.E.U8 desc[UR16][R8.64+0x11], R13 ;  /* 0x0000110d0800d986 */ /* 0x0001e2000c101110 */
[----:B-1----:R-:W-:Y:S01]  /*4830*/  F2FP.SATFINITE.E5M2.F32.PACK_AB_MERGE_C R17, RZ, R68, RZ ;  /* 0x00000044ff11723e */ /* 0x002fe200048060ff */
[----:B------:R-:W-:Y:S01]  /*4840*/  FMUL R56, R56, R3 ;  /* 0x0000000338387220 */ /* 0x000fe20000400000 */
[----:B------:R-:W-:Y:S01]  /*4850*/  F2FP.SATFINITE.E5M2.F32.PACK_AB_MERGE_C R65, RZ, R65, RZ ;  /* 0x00000041ff41723e */ /* 0x000fe200048060ff */
[----:B------:R-:W-:Y:S01]  /*4860*/  @!P1 STG.E.U8 desc[UR16][R8.64+0x10], R71 ;  /* 0x0000104708009986 */ /* 0x000fe2000c101110 */
[----:B------:R-:W-:Y:S01]  /*4870*/  ISETP.GE.AND P1, PT, R26, 0x1a, PT ;  /* 0x0000001a1a00780c */ /* 0x000fe20003f26270 */
[-C--:B------:R-:W-:Y:S01]  /*4880*/  FMUL R23, R23, R3.reuse ;  /* 0x0000000317177220 */ /* 0x080fe20000400000 */
[C---:B------:R-:W-:Y:S01]  /*4890*/  ISETP.LT.OR P2, PT, R25.reuse, 0x9, !P2 ;  /* 0x000000091900780c */ /* 0x040fe20005741670 */
[----:B------:R1:W-:Y:S01]  /*48a0*/  @!P3 STG.E.U8 desc[UR16][R6.64+0x11], R17 ;  /* 0x000011110600b986 */ /* 0x0003e2000c101110 */
[----:B------:R-:W-:Y:S01]  /*48b0*/  ISETP.LT.OR P5, PT, R25, 0x1, !P1 ;  /* 0x000000011900780c */ /* 0x000fe20004fa1670 */
[-C--:B------:R-:W-:Y:S01]  /*48c0*/  FMUL R21, R21, R3.reuse ;  /* 0x0000000315157220 */ /* 0x080fe20000400000 */
[----:B------:R-:W-:Y:S01]  /*48d0*/  ISETP.LT.OR P3, PT, R25, 0x9, !P1 ;  /* 0x000000091900780c */ /* 0x000fe20004f61670 */
[----:B------:R-:W-:Y:S01]  /*48e0*/  @!P0 STG.E.U8 desc[UR16][R6.64+0x10], R67 ;  /* 0x0000104306008986 */ /* 0x000fe2000c101110 */
[----:B0-----:R-:W-:Y:S01]  /*48f0*/  F2FP.SATFINITE.E5M2.F32.PACK_AB_MERGE_C R13, RZ, R66, RZ ;  /* 0x00000042ff0d723e */ /* 0x001fe200048060ff */
[-C--:B------:R-:W-:Y:S01]  /*4900*/  FMUL R22, R22, R3.reuse ;  /* 0x0000000316167220 */ /* 0x080fe20000400000 */
[C---:B------:R-:W-:Y:S01]  /*4910*/  ISETP.GE.AND P0, PT, R26.reuse, 0x21, PT ;  /* 0x000000211a00780c */ /* 0x040fe20003f06270 */
[----:B------:R-:W-:Y:S01]  /*4920*/  @!P6 STG.E.U8 desc[UR16][R8.64+0x18], R65 ;  /* 0x000018410800e986 */ /* 0x000fe2000c101110 */
[----:B------:R-:W-:Y:S01]  /*4930*/  ISETP.GE.AND P1, PT, R26, 0x22, PT ;  /* 0x000000221a00780c */ /* 0x000fe20003f26270 */
[-C--:B------:R-:W-:Y:S01]  /*4940*/  FMUL R19, R19, R3.reuse ;  /* 0x0000000313137220 */ /* 0x080fe20000400000 */
[C---:B------:R-:W-:Y:S01]  /*4950*/  ISETP.LT.OR P6, PT, R25.reuse, 0x1, !P0 ;  /* 0x000000011900780c */ /* 0x040fe200047c1670 */
[-C--:B------:R-:W-:Y:S01]  /*4960*/  FMUL R20, R20, R3.reuse ;  /* 0x0000000314147220 */ /* 0x080fe20000400000 */
[----:B-1----:R-:W-:Y:S01]  /*4970*/  F2FP.SATFINITE.E5M2.F32.PACK_AB_MERGE_C R17, RZ, R64, RZ ;  /* 0x00000040ff11723e */ /* 0x002fe200048060ff */
[----:B------:R0:W-:Y:S01]  /*4980*/  @!P5 STG.E.U8 desc[UR16][R8.64+0x19], R13 ;  /* 0x0000190d0800d986 */ /* 0x0001e2000c101110 */
[----:B------:R-:W-:Y:S01]  /*4990*/  ISETP.LT.OR P5, PT, R25, 0x1, !P1 ;  /* 0x000000011900780c */ /* 0x000fe20004fa1670 */
[----:B------:R-:W-:Y:S01]  /*49a0*/  FMUL R15, R15, R3 ;  /* 0x000000030f0f7220 */ /* 0x000fe20000400000 */
[----:B------:R-:W-:Y:S01]  /*49b0*/  F2FP.SATFINITE.E5M2.F32.PACK_AB_MERGE_C R63, RZ, R63, RZ ;  /* 0x0000003fff3f723e */ /* 0x000fe200048060ff */
[----:B------:R1:W-:Y:S01]  /*49c0*/  @!P3 STG.E.U8 desc[UR16][R6.64+0x19], R17 ;  /* 0x000019110600b986 */ /* 0x0003e2000c101110 */
[----:B------:R-:W-:Y:S01]  /*49d0*/  F2FP.SATFINITE.E5M2.F32.PACK_AB_MERGE_C R61, RZ, R61, RZ ;  /* 0x0000003dff3d723e */ /* 0x000fe200048060ff */
[-C--:B------:R-:W-:Y:S01]  /*49e0*/  FMUL R18, R18, R3.reuse ;  /* 0x0000000312127220 */ /* 0x080fe20000400000 */
[----:B------:R-:W-:Y:S01]  /*49f0*/  F2FP.SATFINITE.E5M2.F32.PACK_AB_MERGE_C R27, RZ, R62, RZ ;  /* 0x0000003eff1b723e */ /* 0x000fe200048060ff */
[----:B------:R-:W-:Y:S01]  /*4a00*/  @!P2 STG.E.U8 desc[UR16][R6.64+0x18], R63 ;  /* 0x0000183f0600a986 */ /* 0x000fe2000c101110 */
[----:B------:R-:W-:Y:S01]  /*4a10*/  ISETP.LT.OR P3, PT, R25, 0x9, !P1 ;  /* 0x000000091900780c */ /* 0x000fe20004f61670 */
[-C--:B------:R-:W-:Y:S01]  /*4a20*/  FMUL R11, R11, R3.reuse ;  /* 0x000000030b0b7220 */ /* 0x080fe20000400000 */
[----:B------:R-:W-:Y:S01]  /*4a30*/  ISETP.GE.AND P2, PT, R26, 0x29, PT ;  /* 0x000000291a00780c */ /* 0x000fe20003f46270 */
[----:B------:R-:W-:Y:S01]  /*4a40*/  @!P6 STG.E.U8 desc[UR16][R8.64+0x20], R61 ;  /* 0x0000203d0800e986 */ /* 0x000fe2000c101110 */
[C---:B------:R-:W-:Y:S01]  /*4a50*/  ISETP.LT.OR P0, PT, R25.reuse, 0x9, !P0 ;  /* 0x000000091900780c */ /* 0x040fe20004701670 */
[----:B------:R-:W-:Y:S01]  /*4a60*/  FMUL R14, R14, R3 ;  /* 0x000000030e0e7220 */ /* 0x000fe20000400000 */
[----:B------:R-:W-:Y:S01]  /*4a70*/  ISETP.GE.AND P1, PT, R26, 0x2a, PT ;  /* 0x0000002a1a00780c */ /* 0x000fe20003f26270 */
[----:B------:R-:W-:Y:S01]  /*4a80*/  @!P5 STG.E.U8 desc[UR16][R8.64+0x21], R27 ;  /* 0x0000211b0800d986 */ /* 0x000fe2000c101110 */
[----:B------:R-:W-:-:S02]  /*4a90*/  ISETP.LT.OR P6, PT, R25, 0x1, !P2 ;  /* 0x000000011900780c */ /* 0x000fc400057c1670 */
[C---:B------:R-:W-:Y:S02]  /*4aa0*/  ISETP.LT.OR P5, PT, R25.reuse, 0x1, !P1 ;  /* 0x000000011900780c */ /* 0x040fe40004fa1670 */
[----:B------:R-:W-:Y:S02]  /*4ab0*/  F2FP.SATFINITE.E5M2.F32.PACK_AB_MERGE_C R59, RZ, R59, RZ ;  /* 0x0000003bff3b723e */ /* 0x000fe400048060ff */
[----:B0-----:R-:W-:Y:S02]  /*4ac0*/  F2FP.SATFINITE.E5M2.F32.PACK_AB_MERGE_C R13, RZ, R60, RZ ;  /* 0x0000003cff0d723e */ /* 0x001fe400048060ff */
[----:B------:R-:W-:Y:S01]  /*4ad0*/  F2FP.SATFINITE.E5M2.F32.PACK_AB_MERGE_C R57, RZ, R57, RZ ;  /* 0x00000039ff39723e */ /* 0x000fe200048060ff */
[----:B------:R-:W-:Y:S01]  /*4ae0*/  @!P0 STG.E.U8 desc[UR16][R6.64+0x20], R59 ;  /* 0x0000203b06008986 */ /* 0x000fe2000c101110 */
[----:B-1----:R-:W-:Y:S02]  /*4af0*/  F2FP.SATFINITE.E5M2.F32.PACK_AB_MERGE_C R17, RZ, R58, RZ ;  /* 0x0000003aff11723e */ /* 0x002fe400048060ff */
[C---:B------:R-:W-:Y:S01]  /*4b00*/  ISETP.LT.OR P1, PT, R25.reuse, 0x9, !P1 ;  /* 0x000000091900780c */ /* 0x040fe20004f21670 */
[----:B------:R0:W-:Y:S01]  /*4b10*/  @!P3 STG.E.U8 desc[UR16][R6.64+0x21], R13 ;  /* 0x0000210d0600b986 */ /* 0x0001e2000c101110 */
[----:B------:R-:W-:-:S02]  /*4b20*/  ISETP.LT.OR P2, PT, R25, 0x9, !P2 ;  /* 0x000000091900780c */ /* 0x000fc40005741670 */
[C---:B------:R-:W-:Y:S01]  /*4b30*/  ISETP.GE.AND P3, PT, R26.reuse, 0x31, PT ;  /* 0x000000311a00780c */ /* 0x040fe20003f66270 */
[----:B------:R-:W-:Y:S01]  /*4b40*/  @!P6 STG.E.U8 desc[UR16][R8.64+0x28], R57 ;  /* 0x000028390800e986 */ /* 0x000fe2000c101110 */
[----:B------:R-:W-:Y:S02]  /*4b50*/  ISETP.GE.AND P0, PT, R26, 0x32, PT ;  /* 0x000000321a00780c */ /* 0x000fe40003f06270 */
[----:B------:R-:W-:Y:S01]  /*4b60*/  F2FP.SATFINITE.E5M2.F32.PACK_AB_MERGE_C R23, RZ, R23, RZ ;  /* 0x00000017ff17723e */ /* 0x000fe200048060ff */
[----:B------:R1:W-:Y:S01]  /*4b70*/  @!P5 STG.E.U8 desc[UR16][R8.64+0x29], R17 ;  /* 0x000029110800d986 */ /* 0x0003e2000c101110 */
[C---:B------:R-:W-:Y:S02]  /*4b80*/  ISETP.LT.OR P5, PT, R25.reuse, 0x1, !P3 ;  /* 0x000000011900780c */ /* 0x040fe40005fa1670 */
[----:B------:R-:W-:Y:S02]  /*4b90*/  ISETP.LT.OR P6, PT, R25, 0x1, !P0 ;  /* 0x000000011900780c */ /* 0x000fe400047c1670 */
[----:B0-----:R-:W-:Y:S01]  /*4ba0*/  F2FP.SATFINITE.E5M2.F32.PACK_AB_MERGE_C R13, RZ, R56, RZ ;  /* 0x00000038ff0d723e */ /* 0x001fe200048060ff */
[----:B------:R-:W-:Y:S01]  /*4bb0*/  @!P2 STG.E.U8 desc[UR16][R6.64+0x28], R23 ;  /* 0x000028170600a986 */ /* 0x000fe2000c101110 */
[----:B------:R-:W-:-:S02]  /*4bc0*/  F2FP.SATFINITE.E5M2.F32.PACK_AB_MERGE_C R21, RZ, R21, RZ ;  /* 0x00000015ff15723e */ /* 0x000fc400048060ff */
[C---:B------:R-:W-:Y:S01]  /*4bd0*/  ISETP.GE.AND P2, PT, R26.reuse, 0x3a, PT ;  /* 0x0000003a1a00780c */ /* 0x040fe20003f46270 */
[----:B------:R0:W-:Y:S01]  /*4be0*/  @!P1 STG.E.U8 desc[UR16][R6.64+0x29], R13 ;  /* 0x0000290d06009986 */ /* 0x0001e2000c101110 */
[C---:B------:R-:W-:Y:S02]  /*4bf0*/  ISETP.LT.OR P1, PT, R25.reuse, 0x9, !P3 ;  /* 0x000000091900780c */ /* 0x040fe40005f21670 */
[----:B-1----:R-:W-:Y:S01]  /*4c00*/  F2FP.SATFINITE.E5M2.F32.PACK_AB_MERGE_C R17, RZ, R22, RZ ;  /* 0x00000016ff11723e */ /* 0x002fe200048060ff */
[----:B------:R-:W-:Y:S01]  /*4c10*/  @!P5 STG.E.U8 desc[UR16][R8.64+0x30], R21 ;  /* 0x000030150800d986 */ /* 0x000fe2000c101110 */
[----:B------:R-:W-:Y:S02]  /*4c20*/  ISETP.GE.AND P3, PT, R26, 0x39, PT ;  /* 0x000000391a00780c */ /* 0x000fe40003f66270 */
[C---:B------:R-:W-:Y:S01]  /*4c30*/  ISETP.LT.OR P0, PT, R25.reuse, 0x9, !P0 ;  /* 0x000000091900780c */ /* 0x040fe20004701670 */
[----:B------:R1:W-:Y:S01]  /*4c40*/  @!P6 STG.E.U8 desc[UR16][R8.64+0x31], R17 ;  /* 0x000031110800e986 */ /* 0x0003e2000c101110 */
[----:B------:R-:W-:-:S02]  /*4c50*/  ISETP.LT.OR P5, PT, R25, 0x1, !P3 ;  /* 0x000000011900780c */ /* 0x000fc40005fa1670 */
[C---:B------:R-:W-:Y:S02]  /*4c60*/  ISETP.LT.OR P6, PT, R25.reuse, 0x1, !P2 ;  /* 0x000000011900780c */ /* 0x040fe400057c1670 */
[C---:B------:R-:W-:Y:S02]  /*4c70*/  ISETP.LT.OR P3, PT, R25.reuse, 0x9, !P3 ;  /* 0x000000091900780c */ /* 0x040fe40005f61670 */
[----:B------:R-:W-:Y:S02]  /*4c80*/  ISETP.LT.OR P2, PT, R25, 0x9, !P2 ;  /* 0x000000091900780c */ /* 0x000fe40005741670 */
[----:B------:R-:W-:Y:S02]  /*4c90*/  F2FP.SATFINITE.E5M2.F32.PACK_AB_MERGE_C R19, RZ, R19, RZ ;  /* 0x00000013ff13723e */ /* 0x000fe400048060ff */
[----:B0-----:R-:W-:Y:S02]  /*4ca0*/  F2FP.SATFINITE.E5M2.F32.PACK_AB_MERGE_C R13, RZ, R20, RZ ;  /* 0x00000014ff0d723e */ /* 0x001fe400048060ff */
[----:B------:R-:W-:Y:S01]  /*4cb0*/  F2FP.SATFINITE.E5M2.F32.PACK_AB_MERGE_C R15, RZ, R15, RZ ;  /* 0x0000000fff0f723e */ /* 0x000fe200048060ff */
[----:B------:R0:W-:Y:S01]  /*4cc0*/  @!P1 STG.E.U8 desc[UR16][R6.64+0x30], R19 ;  /* 0x0000301306009986 */ /* 0x0001e2000c101110 */
[----:B-1----:R-:W-:-:S02]  /*4cd0*/  F2FP.SATFINITE.E5M2.F32.PACK_AB_MERGE_C R17, RZ, R18, RZ ;  /* 0x00000012ff11723e */ /* 0x002fc400048060ff */
[----:B------:R-:W-:Y:S01]  /*4ce0*/  F2FP.SATFINITE.E5M2.F32.PACK_AB_MERGE_C R11, RZ, R11, RZ ;  /* 0x0000000bff0b723e */ /* 0x000fe200048060ff */
[----:B------:R0:W-:Y:S01]  /*4cf0*/  @!P0 STG.E.U8 desc[UR16][R6.64+0x31], R13 ;  /* 0x0000310d06008986 */ /* 0x0001e2000c101110 */
[----:B------:R-:W-:-:S03]  /*4d00*/  F2FP.SATFINITE.E5M2.F32.PACK_AB_MERGE_C R21, RZ, R14, RZ ;  /* 0x0000000eff15723e */ /* 0x000fc600048060ff */
[----:B------:R0:W-:Y:S04]  /*4d10*/  @!P5 STG.E.U8 desc[UR16][R8.64+0x38], R15 ;  /* 0x0000380f0800d986 */ /* 0x0001e8000c101110 */
[----:B------:R0:W-:Y:S04]  /*4d20*/  @!P6 STG.E.U8 desc[UR16][R8.64+0x39], R17 ;  /* 0x000039110800e986 */ /* 0x0001e8000c101110 */
[----:B------:R0:W-:Y:S04]  /*4d30*/  @!P3 STG.E.U8 desc[UR16][R6.64+0x38], R11 ;  /* 0x0000380b0600b986 */ /* 0x0001e8000c101110 */
[----:B------:R0:W-:Y:S02]  /*4d40*/  @!P2 STG.E.U8 desc[UR16][R6.64+0x39], R21 ;  /* 0x000039150600a986 */ /* 0x0001e4000c101110 */
.L_x_98:
[----:B------:R-:W-:Y:S05]  /*4d50*/  BSYNC B0 ;  /* 0x0000000000007941 */ /* 0x000fea0003800000 */
.L_x_32:
[----:B------:R-:W-:Y:S01]  /*4d60*/  ULDC UR6, c[0x0][0xc] ;  /* 0x0000030000067ab9 */ /* 0x000fe20000000800 */
[----:B------:R-:W-:Y:S01]  /*4d70*/  ULDC UR7, c[0x0][0x10] ;  /* 0x0000040000077ab9 */ /* 0x000fe20000000800 */
[----:B0-----:R-:W0:Y:S01]  /*4d80*/  LDC R9, c[0x0][0x14] ;  /* 0x00000500ff097b82 */ /* 0x001e220000000800 */
[----:B------:R-:W-:Y:S01]  /*4d90*/  UIMAD.WIDE.U32 UR6, UR6, UR7, URZ ;  /* 0x00000007060672a5 */ /* 0x000fe2000f8e003f */
[----:B------:R-:W-:Y:S02]  /*4da0*/  IMAD.MOV.U32 R6, RZ, RZ, R0 ;  /* 0x000000ffff067224 */ /* 0x000fe400078e0000 */
[----:B------:R-:W-:Y:S02]  /*4db0*/  IMAD.MOV.U32 R7, RZ, RZ, R5 ;  /* 0x000000ffff077224 */ /* 0x000fe400078e0005 */
[----:B------:R-:W-:Y:S02]  /*4dc0*/  IMAD.MOV.U32 R12, RZ, RZ, -0x1 ;  /* 0xffffffffff0c7424 */ /* 0x000fe400078e00ff */
[----:B------:R-:W-:-:S02]  /*4dd0*/  IMAD.MOV.U32 R69, RZ, RZ, -0x1 ;  /* 0xffffffffff457424 */ /* 0x000fc400078e00ff */
[----:B0-----:R-:W-:-:S04]  /*4de0*/  IMAD.WIDE.U32 R6, R9, UR6, R6 ;  /* 0x0000000609067c25 */ /* 0x001fc8000f8e0006 */
[----:B------:R-:W-:Y:S01]  /*4df0*/  IMAD R5, R9, UR7, RZ ;  /* 0x0000000709057c24 */ /* 0x000fe2000f8e02ff */
[----:B------:R-:W-:Y:S01]  /*4e00*/  ULDC.64 UR6, c[0x0][0x650] ;  /* 0x0001940000067ab9 */ /* 0x000fe20000000a00 */
[----:B------:R-:W-:Y:S01]  /*4e10*/  IMAD.MOV.U32 R0, RZ, RZ, R6 ;  /* 0x000000ffff007224 */ /* 0x000fe200078e0006 */
[----:B------:R-:W-:Y:S01]  /*4e20*/  ISETP.GE.U32.AND P0, PT, R6, UR6, PT ;  /* 0x0000000606007c0c */ /* 0x000fe2000bf06070 */
[----:B------:R-:W-:Y:S01]  /*4e30*/  IMAD.IADD R5, R7, 0x1, R5 ;  /* 0x0000000107057824 */ /* 0x000fe200078e0205 */
[----:B------:R-:W-:-:S04]  /*4e40*/  PRMT R7, RZ, 0x7610, R7 ;  /* 0x00007610ff077816 */ /* 0x000fc80000000007 */
[----:B------:R-:W-:-:S13]  /*4e50*/  ISETP.GE.U32.AND.EX P0, PT, R5, UR7, PT, P0 ;  /* 0x0000000705007c0c */ /* 0x000fda000bf06100 */
[----:B------:R-:W-:Y:S05]  /*4e60*/  @P0 BRA `(.L_x_99) ;  /* 0x0000000400640947 */ /* 0x000fea0003800000 */
[----:B------:R-:W0:Y:S01]  /*4e70*/  S2R R20, SR_CTAID.X ;  /* 0x0000000000147919 */ /* 0x000e220000002500 */
[----:B------:R-:W0:Y:S01]  /*4e80*/  LDC.64 R14, c[0x0][0x628] ;  /* 0x00018a00ff0e7b82 */ /* 0x000e220000000a00 */
[----:B------:R-:W-:Y:S01]  /*4e90*/  ULDC UR6, c[0x0][0x150] ;  /* 0x0000540000067ab9 */ /* 0x000fe20000000800 */
[----:B------:R-:W-:Y:S01]  /*4ea0*/  IMAD.MOV.U32 R12, RZ, RZ, R0 ;  /* 0x000000ffff0c7224 */ /* 0x000fe200078e0000 */
[----:B------:R-:W0:Y:S01]  /*4eb0*/  S2R R22, SR_CTAID.Y ;  /* 0x0000000000167919 */ /* 0x000e220000002600 */
[----:B------:R-:W-:-:S04]  /*4ec0*/  IMAD.MOV.U32 R13, RZ, RZ, R5 ;  /* 0x000000ffff0d7224 */ /* 0x000fc800078e0005 */
[----:B------:R-:W0:Y:S08]  /*4ed0*/  LDC R23, c[0x0][0x144] ;  /* 0x00005100ff177b82 */ /* 0x000e300000000800 */
[----:B-1234-:R-:W1:Y:S08]  /*4ee0*/  LDC R16, c[0x0][0x630] ;  /* 0x00018c00ff107b82 */ /* 0x01ee700000000800 */
[----:B------:R-:W2:Y:S01]  /*4ef0*/  LDC.64 R18, c[0x0][0x620] ;  /* 0x00018800ff127b82 */ /* 0x000ea20000000a00 */
[----:B0-----:R-:W-:-:S04]  /*4f00*/  ISETP.NE.U32.AND P0, PT, R14, RZ, PT ;  /* 0x000000ff0e00720c */ /* 0x001fc80003f05070 */
[----:B------:R-:W-:Y:S02]  /*4f10*/  ISETP.NE.AND.EX P0, PT, R15, RZ, PT, P0 ;  /* 0x000000ff0f00720c */ /* 0x000fe40003f05300 */
[----:B------:R-:W-:-:S05]  /*4f20*/  I2FP.F32.U32 R6, R20 ;  /* 0x0000001400067245 */ /* 0x000fca0000201000 */
[----:B------:R-:W-:-:S04]  /*4f30*/  FMUL R6, R6, UR6 ;  /* 0x0000000606067c20 */ /* 0x000fc80008400000 */
[----:B------:R0:W3:Y:S02]  /*4f40*/  F2I.U32.TRUNC.NTZ R21, R6 ;  /* 0x0000000600157305 */ /* 0x0000e4000020f000 */
[----:B-1----:R-:W-:Y:S05]  /*4f50*/  @!P0 BRA `(.L_x_100) ;  /* 0x0000000000288947 */ /* 0x002fea0003800000 */
[----:B------:R-:W1:Y:S02]  /*4f60*/  LDC R7, c[0x0][0x634] ;  /* 0x00018d00ff077b82 */ /* 0x000e640000000800 */
[----:B-1----:R-:W-:-:S05]  /*4f70*/  IADD3 R11, P0, R0, R7, RZ ;  /* 0x00000007000b7210 */ /* 0x002fca0007f1e0ff */
[----:B------:R-:W-:-:S04]  /*4f80*/  IMAD.X R17, RZ, RZ, R5, P0 ;  /* 0x000000ffff117224 */ /* 0x000fc800000e0605 */
[----:B0-----:R-:W-:-:S04]  /*4f90*/  IMAD.WIDE.U32 R6, R17, R14, RZ ;  /* 0x0000000e11067225 */ /* 0x001fc800078e00ff */
[----:B-----5:R-:W-:-:S04]  /*4fa0*/  IMAD.WIDE.U32 R8, P0, R11, R15, R6 ;  /* 0x0000000f0b087225 */ /* 0x020fc80007800006 */
[----:B------:R-:W-:-:S04]  /*4fb0*/  IMAD.WIDE.U32 R6, R11, R14, RZ ;  /* 0x0000000e0b067225 */ /* 0x000fc800078e00ff */
[----:B------:R-:W-:Y:S01]  /*4fc0*/  IMAD.X R13, RZ, RZ, RZ, P0 ;  /* 0x000000ffff0d7224 */ /* 0x000fe200000e06ff */
[----:B------:R-:W-:Y:S01]  /*4fd0*/  IADD3 RZ, P0, R7, R8, RZ ;  /* 0x0000000807ff7210 */ /* 0x000fe20007f1e0ff */
[----:B------:R-:W-:-:S04]  /*4fe0*/  IMAD.MOV.U32 R12, RZ, RZ, R9 ;  /* 0x000000ffff0c7224 */ /* 0x000fc800078e0009 */
[----:B------:R-:W-:-:S08]  /*4ff0*/  IMAD.WIDE.U32.X R12, R17, R15, R12, P0 ;  /* 0x0000000f110c7225 */ /* 0x000fd000000e040c */
.L_x_100:
[-CC-:B------:R-:W-:Y:S01]  /*5000*/  SHF.R.U64 R69, R12, R16.reuse, R13.reuse ;  /* 0x000000100c457219 */ /* 0x180fe2000000120d */
[----:B------:R-:W1:Y:S01]  /*5010*/  LDC.64 R28, c[0x0][0x640] ;  /* 0x00019000ff1c7b82 */ /* 0x000e620000000a00 */
[----:B0-----:R-:W-:Y:S01]  /*5020*/  SHF.R.U32.HI R6, RZ, R16, R13 ;  /* 0x00000010ff067219 */ /* 0x001fe2000001160d */
[----:B---3--:R-:W-:Y:S01]  /*5030*/  IMAD.MOV R21, RZ, RZ, -R21 ;  /* 0x000000ffff157224 */ /* 0x008fe200078e0a15 */
[----:B------:R-:W-:Y:S01]  /*5040*/  IADD3 R9, P0, RZ, -R69, RZ ;  /* 0x80000045ff097210 */ /* 0x000fe20007f1e0ff */
[----:B------:R-:W-:Y:S01]  /*5050*/  ULDC UR6, c[0x0][0x154] ;  /* 0x0000550000067ab9 */ /* 0x000fe20000000800 */
[----:B------:R-:W-:Y:S02]  /*5060*/  IMAD.MOV.U32 R11, RZ, RZ, 0x1 ;  /* 0x00000001ff0b7424 */ /* 0x000fe400078e00ff */
[----:B------:R-:W-:Y:S01]  /*5070*/  IMAD R21, R23, R21, R20 ;  /* 0x0000001517157224 */ /* 0x000fe200078e0214 */
[----:B------:R-:W0:Y:S01]  /*5080*/  LDC R12, c[0x0][0x618] ;  /* 0x00018600ff0c7b82 */ /* 0x000e220000000800 */
[----:B------:R-:W-:-:S02]  /*5090*/  IMAD.X R7, RZ, RZ, ~R6, P0 ;  /* 0x000000ffff077224 */ /* 0x000fc400000e0e06 */
[----:B------:R-:W-:Y:S02]  /*50a0*/  IMAD.MOV.U32 R6, RZ, RZ, R0 ;  /* 0x000000ffff067224 */ /* 0x000fe400078e0000 */
[-C--:B--2--5:R-:W-:Y:S02]  /*50b0*/  IMAD R8, R7, R18.reuse, RZ ;  /* 0x0000001207087224 */ /* 0x0a4fe400078e02ff */
[----:B------:R-:W-:Y:S01]  /*50c0*/  IMAD.MOV.U32 R7, RZ, RZ, R5 ;  /* 0x000000ffff077224 */ /* 0x000fe200078e0005 */
[----:B------:R-:W2:Y:S01]  /*50d0*/  LDC R24, c[0x0][0x608] ;  /* 0x00018200ff187b82 */ /* 0x000ea20000000800 */
[----:B------:R-:W-:-:S04]  /*50e0*/  IMAD.WIDE.U32 R6, R9, R18, R6 ;  /* 0x0000001209067225 */ /* 0x000fc800078e0006 */
[----:B------:R-:W-:-:S03]  /*50f0*/  IMAD R9, R9, R19, R8 ;  /* 0x0000001309097224 */ /* 0x000fc600078e0208 */
[----:B------:R-:W3:Y:S01]  /*5100*/  LDC R26, c[0x0][0x658] ;  /* 0x00019600ff1a7b82 */ /* 0x000ee20000000800 */
[----:B------:R-:W-:Y:S01]  /*5110*/  I2FP.F32.U32 R8, R22 ;  /* 0x0000001600087245 */ /* 0x000fe20000201000 */
[----:B------:R-:W-:Y:S01]  /*5120*/  IMAD.IADD R7, R7, 0x1, R9 ;  /* 0x0000000107077824 */ /* 0x000fe200078e0209 */
[----:B-1----:R-:W-:Y:S01]  /*5130*/  ISETP.NE.U32.AND P0, PT, R28, RZ, PT ;  /* 0x000000ff1c00720c */ /* 0x002fe20003f05070 */
[----:B------:R-:W-:Y:S02]  /*5140*/  IMAD.MOV.U32 R9, RZ, RZ, -0x1 ;  /* 0xffffffffff097424 */ /* 0x000fe400078e00ff */
[----:B------:R-:W-:Y:S02]  /*5150*/  FMUL R8, R8, UR6 ;  /* 0x0000000608087c20 */ /* 0x000fe40008400000 */
[----:B------:R-:W1:Y:S01]  /*5160*/  LDC R19, c[0x0][0x148] ;  /* 0x00005200ff137b82 */ /* 0x000e620000000800 */
[----:B0-----:R-:W-:Y:S01]  /*5170*/  SHF.R.U64 R16, R6, R12, R7 ;  /* 0x0000000c06107219 */ /* 0x001fe20000001207 */
[----:B------:R0:W4:Y:S01]  /*5180*/  F2I.U32.TRUNC.NTZ R17, R8 ;  /* 0x0000000800117305 */ /* 0x000122000020f000 */
[----:B------:R-:W-:-:S02]  /*5190*/  ISETP.NE.AND.EX P0, PT, R29, RZ, PT, P0 ;  /* 0x000000ff1d00720c */ /* 0x000fc40003f05300 */
[----:B------:R-:W-:-:S03]  /*51a0*/  SHF.R.U32.HI R7, RZ, R12, R7 ;  /* 0x0000000cff077219 */ /* 0x000fc60000011607 */
[----:B------:R-:W0:Y:S01]  /*51b0*/  LDC R20, c[0x0][0x600] ;  /* 0x00018000ff147b82 */ /* 0x000e220000000800 */
[-CC-:B--2---:R-:W-:Y:S02]  /*51c0*/  SHF.R.U64 R14, R16, R24.reuse, R7.reuse ;  /* 0x00000018100e7219 */ /* 0x184fe40000001207 */
[----:B------:R-:W-:-:S05]  /*51d0*/  SHF.R.U32.HI R7, RZ, R24, R7 ;  /* 0x00000018ff077219 */ /* 0x000fca0000011607 */
[----:B------:R-:W2:Y:S01]  /*51e0*/  LDC R25, c[0x0][0x648] ;  /* 0x00019200ff197b82 */ /* 0x000ea20000000800 */
[-CC-:B---3--:R-:W-:Y:S02]  /*51f0*/  SHF.R.U64 R18, R14, R26.reuse, R7.reuse ;  /* 0x0000001a0e127219 */ /* 0x188fe40000001207 */
[-C--:B------:R-:W-:Y:S02]  /*5200*/  SHF.L.U32 R9, R9, R26.reuse, RZ ;  /* 0x0000001a09097219 */ /* 0x080fe400000006ff */
[-C--:B------:R-:W-:Y:S01]  /*5210*/  SHF.R.U32.HI R7, RZ, R26.reuse, R7 ;  /* 0x0000001aff077219 */ /* 0x080fe20000011607 */
[----:B------:R-:W-:Y:S01]  /*5220*/  IMAD.MOV.U32 R6, RZ, RZ, R18 ;  /* 0x000000ffff067224 */ /* 0x000fe200078e0012 */
[----:B------:R-:W-:Y:S01]  /*5230*/  SHF.L.U32 R24, R11, R26, RZ ;  /* 0x0000001a0b187219 */ /* 0x000fe200000006ff */
[----:B------:R-:W3:Y:S01]  /*5240*/  LDC R27, c[0x0][0x638] ;  /* 0x00018e00ff1b7b82 */ /* 0x000ee20000000800 */
[----:B------:R-:W-:-:S07]  /*5250*/  LOP3.LUT R23, RZ, R9, RZ, 0x33, !PT ;  /* 0x00000009ff177212 */ /* 0x000fce00078e33ff */
[----:B------:R-:W0:Y:S01]  /*5260*/  LDC R30, c[0x0][0x610] ;  /* 0x00018400ff1e7b82 */ /* 0x000e220000000800 */
[----:B----4-:R-:W-:Y:S05]  /*5270*/  @!P0 BRA `(.L_x_101) ;  /* 0x0000000000288947 */ /* 0x010fea0003800000 */
[----:B------:R-:W4:Y:S02]  /*5280*/  LDC R11, c[0x0][0x64c] ;  /* 0x00019300ff0b7b82 */ /* 0x000f240000000800 */
[----:B----4-:R-:W-:-:S05]  /*5290*/  IADD3 R11, P0, R18, R11, RZ ;  /* 0x0000000b120b7210 */ /* 0x010fca0007f1e0ff */
[----:B------:R-:W-:-:S04]  /*52a0*/  IMAD.X R15, RZ, RZ, R7, P0 ;  /* 0x000000ffff0f7224 */ /* 0x000fc800000e0607 */
[----:B------:R-:W-:-:S04]  /*52b0*/  IMAD.WIDE.U32 R6, R15, R28, RZ ;  /* 0x0000001c0f067225 */ /* 0x000fc800078e00ff */
[----:B0-----:R-:W-:-:S04]  /*52c0*/  IMAD.WIDE.U32 R8, P0, R11, R29, R6 ;  /* 0x0000001d0b087225 */ /* 0x001fc80007800006 */
[----:B------:R-:W-:-:S04]  /*52d0*/  IMAD.WIDE.U32 R6, R11, R28, RZ ;  /* 0x0000001c0b067225 */ /* 0x000fc800078e00ff */
[----:B------:R-:W-:Y:S01]  /*52e0*/  IMAD.X R13, RZ, RZ, RZ, P0 ;  /* 0x000000ffff0d7224 */ /* 0x000fe200000e06ff */
[----:B------:R-:W-:Y:S01]  /*52f0*/  IADD3 RZ, P0, R7, R8, RZ ;  /* 0x0000000807ff7210 */ /* 0x000fe20007f1e0ff */
[----:B------:R-:W-:-:S04]  /*5300*/  IMAD.MOV.U32 R12, RZ, RZ, R9 ;  /* 0x000000ffff0c7224 */ /* 0x000fc800078e0009 */
[----:B------:R-:W-:-:S08]  /*5310*/  IMAD.WIDE.U32.X R6, R15, R29, R12, P0 ;  /* 0x0000001d0f067225 */ /* 0x000fd000000e040c */
.L_x_101:
[----:B--2---:R-:W-:Y:S01]  /*5320*/  SHF.R.U64 R6, R6, R25, R7 ;  /* 0x0000001906067219 */ /* 0x004fe20000001207 */
[----:B0-----:R-:W-:Y:S01]  /*5330*/  VIADD R11, R20, 0xffffffff ;  /* 0xffffffff140b7836 */ /* 0x001fe20000000000 */
[----:B------:R-:W-:Y:S01]  /*5340*/  LOP3.LUT R9, R14, R23, RZ, 0xc0, !PT ;  /* 0x000000170e097212 */ /* 0x000fe200078ec0ff */
[----:B------:R-:W-:Y:S02]  /*5350*/  IMAD.MOV R17, RZ, RZ, -R17 ;  /* 0x000000ffff117224 */ /* 0x000fe400078e0a11 */
[----:B------:R-:W-:Y:S02]  /*5360*/  IMAD.MOV R7, RZ, RZ, -R6 ;  /* 0x000000ffff077224 */ /* 0x000fe400078e0a06 */
[----:B------:R-:W-:Y:S01]  /*5370*/  IMAD R24, R24, R6, R9 ;  /* 0x0000000618187224 */ /* 0x000fe200078e0209 */
[----:B------:R-:W-:Y:S01]  /*5380*/  LOP3.LUT R9, R16, R11, RZ, 0xc0, !PT ;  /* 0x0000000b10097212 */ /* 0x000fe200078ec0ff */
[----:B-1----:R-:W-:Y:S02]  /*5390*/  @P4 IMAD R21, R19, R17, R22 ;  /* 0x0000001113154224 */ /* 0x002fe400078e0216 */
[----:B---3--:R-:W-:-:S02]  /*53a0*/  IMAD R6, R7, R27, R18 ;  /* 0x0000001b07067224 */ /* 0x008fc400078e0212 */
[----:B------:R-:W-:Y:S02]  /*53b0*/  IMAD R24, R24, R30, R21 ;  /* 0x0000001e18187224 */ /* 0x000fe400078e0215 */
[----:B------:R-:W-:Y:S02]  /*53c0*/  IMAD R9, R6, R20, R9 ;  /* 0x0000001406097224 */ /* 0x000fe400078e0209 */
[----:B------:R-:W-:-:S03]  /*53d0*/  IMAD.MOV.U32 R7, RZ, RZ, 0x1 ;  /* 0x00000001ff077424 */ /* 0x000fc600078e00ff */
[----:B------:R-:W-:Y:S02]  /*53e0*/  SEL R12, R9, R24, !P4 ;  /* 0x00000018090c7207 */ /* 0x000fe40006000000 */
[----:B------:R-:W-:-:S07]  /*53f0*/  SEL R24, R24, R9, !P4 ;  /* 0x0000000918187207 */ /* 0x000fce0006000000 */
.L_x_99:
[----:B------:R-:W-:Y:S01]  /*5400*/  LOP3.LUT P0, RZ, R7, 0xff, RZ, 0xc0, !PT ;  /* 0x000000ff07ff7812 */ /* 0x000fe2000780c0ff */
[----:B-1234-:R-:W-:-:S12]  /*5410*/  IMAD.MOV.U32 R16, RZ, RZ, R24 ;  /* 0x000000ffff107224 */ /* 0x01efd800078e0018 */
[----:B------:R-:W-:Y:S05]  /*5420*/  @P0 BRA `(.L_x_102) ;  /* 0xffffffbc00400947 */ /* 0x000fea000383ffff */
[----:B------:R-:W-:Y:S05]  /*5430*/  EXIT ;  /* 0x000000000000794d */ /* 0x000fea0003800000 */
.L_x_4:
[----:B0-----:R-:W-:Y:S01]  /*5440*/  ULDC.64 UR4, c[0x0][0x650] ;  /* 0x0001940000047ab9 */ /* 0x001fe20000000a00 */
        /* <DEDUP_REMOVED lines=25> */
.L_x_104:
[-CC-:B------:R-:W-:Y:S01]  /*55e0*/  SHF.R.U64 R16, R14, R18.reuse, R15.reuse ;  /* 0x000000120e107219 */ /* 0x180fe2000000120f */
[----:B------:R-:W0:Y:S01]  /*55f0*/  LDC R22, c[0x0][0x618] ;  /* 0x00018600ff167b82 */ /* 0x000e220000000800 */
[----:B------:R-:W-:Y:S01]  /*5600*/  SHF.R.U32.HI R7, RZ, R18, R15 ;  /* 0x00000012ff077219 */ /* 0x000fe2000001160f */
[----:B------:R-:W-:Y:S01]  /*5610*/  ULDC UR4, c[0x0][0x150] ;  /* 0x0000540000047ab9 */ /* 0x000fe20000000800 */
[----:B------:R-:W-:Y:S01]  /*5620*/  IADD3 R9, P0, RZ, -R16, RZ ;  /* 0x80000010ff097210 */ /* 0x000fe20007f1e0ff */
[----:B------:R-:W-:Y:S01]  /*5630*/  IMAD.MOV.U32 R10, RZ, RZ, R0 ;  /* 0x000000ffff0a7224 */ /* 0x000fe200078e0000 */
[----:B------:R-:W-:Y:S01]  /*5640*/  I2FP.F32.U32 R12, R6 ;  /* 0x00000006000c7245 */ /* 0x000fe20000201000 */
[----:B------:R-:W-:Y:S02]  /*5650*/  IMAD.MOV.U32 R11, RZ, RZ, R5 ;  /* 0x000000ffff0b7224 */ /* 0x000fe400078e0005 */
[----:B------:R-:W1:Y:S01]  /*5660*/  LDC.64 R24, c[0x0][0x640] ;  /* 0x00019000ff187b82 */ /* 0x000e620000000a00 */
[----:B------:R-:W-:-:S02]  /*5670*/  IMAD.X R7, RZ, RZ, ~R7, P0 ;  /* 0x000000ffff077224 */ /* 0x000fc400000e0e07 */
[----:B------:R-:W-:Y:S01]  /*5680*/  FMUL R13, R12, UR4 ;  /* 0x000000040c0d7c20 */ /* 0x000fe20008400000 */
[----:B------:R-:W-:Y:S01]  /*5690*/  IMAD.WIDE.U32 R10, R9, R20, R10 ;  /* 0x00000014090a7225 */ /* 0x000fe200078e000a */
[----:B------:R-:W-:-:S03]  /*56a0*/  ULDC UR4, c[0x0][0x154] ;  /* 0x0000550000047ab9 */ /* 0x000fc60000000800 */
[----:B------:R-:W-:Y:S01]  /*56b0*/  IMAD R12, R7, R20, RZ ;  /* 0x00000014070c7224 */ /* 0x000fe200078e02ff */
[----:B------:R-:W2:Y:S01]  /*56c0*/  LDC R15, c[0x0][0x144] ;  /* 0x00005100ff0f7b82 */ /* 0x000ea20000000800 */
[----:B------:R-:W3:Y:S02]  /*56d0*/  F2I.U32.TRUNC.NTZ R13, R13 ;  /* 0x0000000d000d7305 */ /* 0x000ee4000020f000 */
[----:B------:R-:W-:Y:S02]  /*56e0*/  IMAD R7, R9, R21, R12 ;  /* 0x0000001509077224 */ /* 0x000fe400078e020c */
[----:B------:R-:W-:Y:S02]  /*56f0*/  IMAD.MOV.U32 R12, RZ, RZ, 0x1 ;  /* 0x00000001ff0c7424 */ /* 0x000fe400078e00ff */
[----:B------:R-:W-:Y:S01]  /*5700*/  IMAD.IADD R7, R11, 0x1, R7 ;  /* 0x000000010b077824 */ /* 0x000fe200078e0207 */
[----:B------:R-:W4:Y:S04]  /*5710*/  LDC R18, c[0x0][0x608] ;  /* 0x00018200ff127b82 */ /* 0x000f280000000800 */
[----:B0-----:R-:W-:-:S02]  /*5720*/  SHF.R.U64 R14, R10, R22, R7 ;  /* 0x000000160a0e7219 */ /* 0x001fc40000001207 */
[----:B------:R-:W-:Y:S02]  /*5730*/  I2FP.F32.U32 R10, R8 ;  /* 0x00000008000a7245 */ /* 0x000fe40000201000 */
[----:B------:R-:W0:Y:S01]  /*5740*/  LDC R23, c[0x0][0x658] ;  /* 0x00019600ff177b82 */ /* 0x000e220000000800 */
[----:B-1----:R-:W-:Y:S01]  /*5750*/  ISETP.NE.U32.AND P0, PT, R24, RZ, PT ;  /* 0x000000ff1800720c */ /* 0x002fe20003f05070 */
[----:B---3--:R-:W-:Y:S01]  /*5760*/  IMAD.MOV R9, RZ, RZ, -R13 ;  /* 0x000000ffff097224 */ /* 0x008fe200078e0a0d */
[----:B------:R-:W-:Y:S01]  /*5770*/  SHF.R.U32.HI R7, RZ, R22, R7 ;  /* 0x00000016ff077219 */ /* 0x000fe20000011607 */
[----:B------:R-:W-:Y:S01]  /*5780*/  FMUL R10, R10, UR4 ;  /* 0x000000040a0a7c20 */ /* 0x000fe20008400000 */
[----:B------:R-:W-:-:S03]  /*5790*/  ISETP.NE.AND.EX P0, PT, R25, RZ, PT, P0 ;  /* 0x000000ff1900720c */ /* 0x000fc60003f05300 */
[----:B------:R-:W1:Y:S01]  /*57a0*/  LDC R21, c[0x0][0x148] ;  /* 0x00005200ff157b82 */ /* 0x000e620000000800 */
[----:B--2---:R-:W-:Y:S01]  /*57b0*/  IMAD R22, R15, R9, R6 ;  /* 0x000000090f167224 */ /* 0x004fe200078e0206 */
[----:B------:R2:W3:Y:S06]  /*57c0*/  F2I.U32.TRUNC.NTZ R19, R10 ;  /* 0x0000000a00137305 */ /* 0x0004ec000020f000 */
[----:B------:R-:W1:Y:S01]  /*57d0*/  LDC R20, c[0x0][0x600] ;  /* 0x00018000ff147b82 */ /* 0x000e620000000800 */
[-CC-:B----4-:R-:W-:Y:S02]  /*57e0*/  SHF.R.U64 R17, R14, R18.reuse, R7.reuse ;  /* 0x000000120e117219 */ /* 0x190fe40000001207 */
[----:B------:R-:W-:Y:S01]  /*57f0*/  SHF.R.U32.HI R6, RZ, R18, R7 ;  /* 0x00000012ff067219 */ /* 0x000fe20000011607 */
[----:B------:R-:W-:-:S04]  /*5800*/  IMAD.MOV.U32 R18, RZ, RZ, -0x1 ;  /* 0xffffffffff127424 */ /* 0x000fc800078e00ff */
[----:B------:R-:W4:Y:S01]  /*5810*/  LDC R26, c[0x0][0x648] ;  /* 0x00019200ff1a7b82 */ /* 0x000f220000000800 */
[-C--:B0-----:R-:W-:Y:S02]  /*5820*/  SHF.L.U32 R9, R18, R23.reuse, RZ ;  /* 0x0000001712097219 */ /* 0x081fe400000006ff */
[-CC-:B------:R-:W-:Y:S02]  /*5830*/  SHF.R.U64 R18, R17, R23.reuse, R6.reuse ;  /* 0x0000001711127219 */ /* 0x180fe40000001206 */
[-C--:B------:R-:W-:Y:S02]  /*5840*/  SHF.R.U32.HI R7, RZ, R23.reuse, R6 ;  /* 0x00000017ff077219 */ /* 0x080fe40000011606 */
[----:B------:R-:W-:Y:S01]  /*5850*/  SHF.L.U32 R23, R12, R23, RZ ;  /* 0x000000170c177219 */ /* 0x000fe200000006ff */
[----:B------:R-:W0:Y:S01]  /*5860*/  LDC R27, c[0x0][0x638] ;  /* 0x00018e00ff1b7b82 */ /* 0x000e220000000800 */
[----:B------:R-:W-:Y:S01]  /*5870*/  LOP3.LUT R28, RZ, R9, RZ, 0x33, !PT ;  /* 0x00000009ff1c7212 */ /* 0x000fe200078e33ff */
[----:B------:R-:W-:-:S06]  /*5880*/  IMAD.MOV.U32 R6, RZ, RZ, R18 ;  /* 0x000000ffff067224 */ /* 0x000fcc00078e0012 */
[----:B------:R-:W0:Y:S01]  /*5890*/  LDC R29, c[0x0][0x610] ;  /* 0x00018400ff1d7b82 */ /* 0x000e220000000800 */
[----:B--23--:R-:W-:Y:S05]  /*58a0*/  @!P0 BRA `(.L_x_105) ;  /* 0x0000000000288947 */ /* 0x00cfea0003800000 */
[----:B------:R-:W2:Y:S02]  /*58b0*/  LDC R9, c[0x0][0x64c] ;  /* 0x00019300ff097b82 */ /* 0x000ea40000000800 */
[----:B--2---:R-:W-:-:S05]  /*58c0*/  IADD3 R9, P0, R18, R9, RZ ;  /* 0x0000000912097210 */ /* 0x004fca0007f1e0ff */
        /* <DEDUP_REMOVED lines=8> */
.L_x_105:
[----:B----4-:R-:W-:Y:S01]  /*5950*/  SHF.R.U64 R7, R6, R26, R7 ;  /* 0x0000001a06077219 */ /* 0x010fe20000001207 */
[----:B-1----:R-:W-:Y:S01]  /*5960*/  VIADD R11, R20, 0xffffffff ;  /* 0xffffffff140b7836 */ /* 0x002fe20000000000 */
[----:B------:R-:W-:Y:S01]  /*5970*/  LOP3.LUT R6, R17, R28, RZ, 0xc0, !PT ;  /* 0x0000001c11067212 */ /* 0x000fe200078ec0ff */
[----:B------:R-:W-:Y:S02]  /*5980*/  IMAD.MOV R19, RZ, RZ, -R19 ;  /* 0x000000ffff137224 */ /* 0x000fe400078e0a13 */
[----:B------:R-:W-:Y:S01]  /*5990*/  IMAD.MOV R9, RZ, RZ, -R7 ;  /* 0x000000ffff097224 */ /* 0x000fe200078e0a07 */
[----:B------:R-:W-:Y:S01]  /*59a0*/  LOP3.LUT R11, R14, R11, RZ, 0xc0, !PT ;  /* 0x0000000b0e0b7212 */ /* 0x000fe200078ec0ff */
[----:B------:R-:W-:Y:S02]  /*59b0*/  @P4 IMAD R22, R21, R19, R8 ;  /* 0x0000001315164224 */ /* 0x000fe400078e0208 */
[----:B------:R-:W-:Y:S02]  /*59c0*/  IMAD R7, R23, R7, R6 ;  /* 0x0000000717077224 */ /* 0x000fe400078e0206 */
[----:B0-----:R-:W-:-:S02]  /*59d0*/  IMAD R6, R9, R27, R18 ;  /* 0x0000001b09067224 */ /* 0x001fc400078e0212 */
[----:B------:R-:W-:Y:S02]  /*59e0*/  IMAD R14, R7, R29, R22 ;  /* 0x0000001d070e7224 */ /* 0x000fe400078e0216 */
[----:B------:R-:W-:Y:S02]  /*59f0*/  IMAD R7, R6, R20, R11 ;  /* 0x0000001406077224 */ /* 0x000fe400078e020b */
[----:B------:R-:W-:Y:S02]  /*5a00*/  IMAD.MOV.U32 R10, RZ, RZ, 0x1 ;  /* 0x00000001ff0a7424 */ /* 0x000fe400078e00ff */
[----:B------:R-:W-:Y:S01]  /*5a10*/  IMAD.MOV.U32 R9, RZ, RZ, R16 ;  /* 0x000000ffff097224 */ /* 0x000fe200078e0010 */
[----:B------:R-:W-:Y:S02]  /*5a20*/  SEL R17, R7, R14, !P4 ;  /* 0x0000000e07117207 */ /* 0x000fe40006000000 */
[----:B------:R-:W-:-:S07]  /*5a30*/  SEL R14, R14, R7, !P4 ;  /* 0x000000070e0e7207 */ /* 0x000fce0006000000 */
.L_x_103:
[----:B------:R-:W-:-:S08]  /*5a40*/  NOP ;  /* 0x0000000000007918 */ /* 0x000fd00000000000 */
[----:B------:R-:W0:-:S00]  /*5a50*/  USETMAXREG.DEALLOC.CTAPOOL 0x28 ;  /* 0x00000028000079c8 */ /* 0x000e0000080e0500 */
[----:B0-----:R-:W-:-:S13]  /*5a60*/  ISETP.NE.AND P0, PT, R3, RZ, PT ;  /* 0x000000ff0300720c */ /* 0x001fda0003f05270 */
[----:B------:R-:W-:Y:S05]  /*5a70*/  @P0 EXIT ;  /* 0x000000000000094d */ /* 0x000fea0003800000 */
[----:B------:R-:W-:Y:S01]  /*5a80*/  LOP3.LUT P0, RZ, R10, 0xff, RZ, 0xc0, !PT ;  /* 0x000000ff0aff7812 */ /* 0x000fe2000780c0ff */
[----:B------:R-:W-:Y:S02]  /*5a90*/  IMAD.MOV.U32 R10, RZ, RZ, 0x1 ;  /* 0x00000001ff0a7424 */ /* 0x000fe400078e00ff */
[----:B------:R-:W-:-:S10]  /*5aa0*/  IMAD.MOV.U32 R13, RZ, RZ, RZ ;  /* 0x000000ffff0d7224 */ /* 0x000fd400078e00ff */
[----:B------:R-:W-:Y:S05]  /*5ab0*/  @!P0 BRA `(.L_x_106) ;  /* 0x0000000c00388947 */ /* 0x000fea0003800000 */
[----:B------:R-:W0:Y:S01]  /*5ac0*/  LDC R3, c[0x0][0x28c] ;  /* 0x0000a300ff037b82 */ /* 0x000e220000000800 */
[----:B------:R-:W-:Y:S01]  /*5ad0*/  ULDC UR5, c[0x0][0x600] ;  /* 0x0001800000057ab9 */ /* 0x000fe20000000800 */
[----:B------:R-:W-:Y:S01]  /*5ae0*/  ULDC UR4, c[0x0][0xc] ;  /* 0x0000030000047ab9 */ /* 0x000fe20000000800 */
[----:B------:R-:W-:Y:S01]  /*5af0*/  UIADD3 UR16, UR5, -0x1, URZ ;  /* 0xffffffff05107890 */ /* 0x000fe2000fffe03f */
[C---:B------:R-:W-:Y:S01]  /*5b00*/  LOP3.LUT P2, RZ, R2.reuse, 0x7f, RZ, 0xc0, !PT ;  /* 0x0000007f02ff7812 */ /* 0x040fe2000784c0ff */
[----:B------:R-:W-:Y:S01]  /*5b10*/  ULDC UR6, c[0x0][0x658] ;  /* 0x0001960000067ab9 */ /* 0x000fe20000000800 */
[----:B------:R-:W-:Y:S01]  /*5b20*/  ULDC UR5, c[0x0][0x10] ;  /* 0x0000040000057ab9 */ /* 0x000fe20000000800 */
[----:B------:R-:W-:Y:S01]  /*5b30*/  UMOV UR7, 0xffffffff ;  /* 0xffffffff00077882 */ /* 0x000fe20000000000 */
[----:B------:R-:W-:Y:S01]  /*5b40*/  UMOV UR8, 0x1 ;  /* 0x0000000100087882 */ /* 0x000fe20000000000 */
[----:B------:R-:W-:Y:S01]  /*5b50*/  UIMAD.WIDE.U32 UR4, UR4, UR5, URZ ;  /* 0x00000005040472a5 */ /* 0x000fe2000f8e003f */
[----:B------:R-:W-:Y:S01]  /*5b60*/  LOP3.LUT P0, RZ, R2, 0x1f, RZ, 0xc0, !PT ;  /* 0x0000001f02ff7812 */ /* 0x000fe2000780c0ff */
[----:B------:R-:W-:Y:S01]  /*5b70*/  USHF.L.U32 UR7, UR7, UR6, URZ ;  /* 0x0000000607077299 */ /* 0x000fe2000800063f */
[----:B------:R-:W-:Y:S01]  /*5b80*/  BSSY B0, `(.L_x_106) ;  /* 0x00000c1000007945 */ /* 0x000fe20003800000 */
[----:B------:R-:W-:Y:S01]  /*5b90*/  USHF.L.U32 UR18, UR8, UR6, URZ ;  /* 0x0000000608127299 */ /* 0x000fe2000800063f */
[----:B------:R-:W-:Y:S01]  /*5ba0*/  IMAD.MOV.U32 R15, RZ, RZ, 0x1 ;  /* 0x00000001ff0f7424 */ /* 0x000fe200078e00ff */
[----:B------:R-:W-:Y:S01]  /*5bb0*/  LOP3.LUT R16, R4, 0x2, RZ, 0xfc, !PT ;  /* 0x0000000204107812 */ /* 0x000fe200078efcff */
[----:B------:R-:W-:Y:S01]  /*5bc0*/  ULDC UR6, c[0x0][0x14] ;  /* 0x0000050000067ab9 */ /* 0x000fe20000000800 */
[----:B------:R-:W-:Y:S01]  /*5bd0*/  PLOP3.LUT P0, PT, P0, P2, PT, 0x8a, 0x0 ;  /* 0x000000000000781c */ /* 0x000fe20000705172 */
[----:B------:R-:W-:Y:S01]  /*5be0*/  UIMAD.WIDE.U32 UR20, UR4, UR6, URZ ;  /* 0x00000006041472a5 */ /* 0x000fe2000f8e003f */
[----:B------:R-:W-:Y:S01]  /*5bf0*/  IMAD.MOV.U32 R10, RZ, RZ, 0x1 ;  /* 0x00000001ff0a7424 */ /* 0x000fe200078e00ff */
[----:B------:R-:W-:Y:S01]  /*5c00*/  UIMAD UR13, UR5, UR6, URZ ;  /* 0x00000006050d72a4 */ /* 0x000fe2000f8e023f */
[----:B------:R-:W-:Y:S01]  /*5c10*/  IMAD.MOV.U32 R13, RZ, RZ, RZ ;  /* 0x000000ffff0d7224 */ /* 0x000fe200078e00ff */
[----:B------:R-:W-:Y:S01]  /*5c20*/  ULOP3.LUT UR17, URZ, UR7, URZ, 0x33, !UPT ;  /* 0x000000073f117292 */ /* 0x000fe2000f8e333f */
[----:B0-----:R-:W-:Y:S01]  /*5c30*/  VIADD R3, R3, 0x3f ;  /* 0x0000003f03037836 */ /* 0x001fe20000000000 */
[----:B------:R-:W-:Y:S01]  /*5c40*/  UIADD3 UR13, UR21, UR13, URZ ;  /* 0x0000000d150d7290 */ /* 0x000fe2000fffe03f */
[----:B------:R-:W-:-:S03]  /*5c50*/  ULDC.64 UR22, c[0x0][0x198] ;  /* 0x0000660000167ab9 */ /* 0x000fc60000000a00 */
[----:B------:R-:W-:-:S04]  /*5c60*/  SHF.R.S32.HI R6, RZ, 0x1f, R3 ;  /* 0x0000001fff067819 */ /* 0x000fc80000011403 */
[----:B------:R-:W-:-:S04]  /*5c70*/  LEA.HI R6, R6, R3, RZ, 0x6 ;  /* 0x0000000306067211 */ /* 0x000fc800078f30ff */
[----:B------:R-:W-:-:S05]  /*5c80*/  SHF.R.S32.HI R12, RZ, 0x6, R6 ;  /* 0x00000006ff0c7819 */ /* 0x000fca0000011406 */
[----:B------:R-:W-:-:S07]  /*5c90*/  VIADD R11, R12, 0x1 ;  /* 0x000000010c0b7836 */ /* 0x000fce0000000000 */
.L_x_118:
[----:B------:R-:W-:-:S03]  /*5ca0*/  UMOV UR4, 0xffffffff ;  /* 0xffffffff00047882 */ /* 0x000fc60000000000 */
[----:B------:R-:W-:Y:S05]  /*5cb0*/  BRA.DIV UR4, `(.L_x_107) ;  /* 0x0000001604a07947 */ /* 0x000fea000b800000 */
[----:B------:R-:W-:-:S13]  /*5cc0*/  ELECT P1, URZ, PT ;  /* 0x00000000003f782f */ /* 0x000fda0003820000 */
.L_x_143:
[----:B------:R-:W0:Y:S01]  /*5cd0*/  LDC R2, c[0x0][0x28c] ;  /* 0x0000a300ff027b82 */ /* 0x000e220000000800 */
[----:B------:R-:W-:Y:S01]  /*5ce0*/  BSSY B1, `(.L_x_108) ;  /* 0x0000037000017945 */ /* 0x000fe20003800000 */
[----:B0-----:R-:W-:-:S13]  /*5cf0*/  ISETP.LT.OR P1, PT, R2, 0x1, !P1 ;  /* 0x000000010200780c */ /* 0x001fda0004f21670 */
[----:B------:R-:W-:Y:S05]  /*5d00*/  @P1 BRA `(.L_x_109) ;  /* 0x0000000000d01947 */ /* 0x000fea0003800000 */
[----:B------:R-:W-:Y:S02]  /*5d10*/  IMAD.SHL.U32 R17, R17, 0x40, RZ ;  /* 0x0000004011117824 */ /* 0x000fe400078e00ff */
[----:B------:R-:W-:Y:S02]  /*5d20*/  IMAD.SHL.U32 R14, R14, 0x80, RZ ;  /* 0x000000800e0e7824 */ /* 0x000fe400078e00ff */
[----:B------:R-:W-:Y:S02]  /*5d30*/  IMAD.MOV.U32 R20, RZ, RZ, RZ ;  /* 0x000000ffff147224 */ /* 0x000fe400078e00ff */
[----:B------:R-:W-:Y:S02]  /*5d40*/  IMAD.MOV.U32 R2, RZ, RZ, R11 ;  /* 0x000000ffff027224 */ /* 0x000fe400078e000b */
[----:B------:R-:W-:Y:S02]  /*5d50*/  IMAD.MOV.U32 R3, RZ, RZ, R10 ;  /* 0x000000ffff037224 */ /* 0x000fe400078e000a */
[----:B------:R-:W-:-:S07]  /*5d60*/  IMAD.MOV.U32 R6, RZ, RZ, R13 ;  /* 0x000000ffff067224 */ /* 0x000fce00078e000d */
.L_x_113:
[----:B------:R-:W0:Y:S01]  /*5d70*/  S2R R8, SR_CgaCtaId ;  /* 0x0000000000087919 */ /* 0x000e220000008800 */
[----:B------:R-:W-:-:S04]  /*5d80*/  MOV R7, 0x400 ;  /* 0x0000040000077802 */ /* 0x000fc80000000f00 */
[----:B0-----:R-:W-:Y:S02]  /*5d90*/  LEA R19, R8, R7, 0x18 ;  /* 0x0000000708137211 */ /* 0x001fe400078ec0ff */
[----:B------:R-:W-:Y:S01]  /*5da0*/  SHF.L.U32 R7, R3, 0x1f, RZ ;  /* 0x0000001f03077819 */ /* 0x000fe200000006ff */
[----:B------:R-:W0:Y:S02]  /*5db0*/  @!P2 LDC R8, c[0x0][0x500] ;  /* 0x00014000ff08ab82 */ /* 0x000e240000000800 */
[----:B------:R-:W-:-:S04]  /*5dc0*/  IMAD R18, R6, 0x8, R19 ;  /* 0x0000000806127824 */ /* 0x000fc800078e0213 */
[----:B------:R-:W1:Y:S02]  /*5dd0*/  SYNCS.PHASECHK.TRANS64.TRYWAIT P1, [R18+URZ+0x90], R7 ;  /* 0x00009007120075a7 */ /* 0x000e64000802017f */
[----:B-1----:R-:W-:Y:S05]  /*5de0*/  @!P1 BRA `(.L_x_110) ;  /* 0x0000001400749947 */ /* 0x002fea0003800000 */
.L_x_144:
[----:B-1----:R-:W-:Y:S01]  /*5df0*/  PRMT R7, R16, 0x9910, RZ ;  /* 0x0000991010077816 */ /* 0x002fe200000000ff */
[----:B0-----:R0:W-:Y:S03]  /*5e00*/  @!P2 SYNCS.ARRIVE.TRANS64 RZ, [R18+URZ], R8 ;  /* 0x0000000812ffa9a7 */ /* 0x0011e6000800003f */
[----:B------:R-:W-:-:S13]  /*5e10*/  ISETP.NE.AND P1, PT, R7, 0x2, PT ;  /* 0x000000020700780c */ /* 0x000fda0003f25270 */
[----:B0-----:R-:W-:Y:S05]  /*5e20*/  @P1 BRA `(.L_x_111) ;  /* 0x0000000000041947 */ /* 0x001fea0003800000 */
[----:B------:R-:W-:Y:S01]  /*5e30*/  BPT.TRAP 0x1 ;  /* 0x000000040000795c */ /* 0x000fe20000300000 */
.L_x_111:
[----:B------:R-:W-:Y:S05]  /*5e40*/  @P0 BRA `(.L_x_112) ;  /* 0x0000000000040947 */ /* 0x000fea0003800000 */
[----:B------:R-:W-:Y:S01]  /*5e50*/  BPT.TRAP 0x1 ;  /* 0x000000040000795c */ /* 0x000fe20000300000 */
.L_x_112:
[--C-:B------:R-:W-:Y:S01]  /*5e60*/  IMAD R7, R6, 0x2000, R19.reuse ;  /* 0x0000200006077824 */ /* 0x100fe200078e0213 */
[----:B------:R-:W-:Y:S01]  /*5e70*/  R2UR UR9, R18 ;  /* 0x00000000120972ca */ /* 0x000fe200000e0000 */
[----:B------:R-:W-:Y:S01]  /*5e80*/  IMAD R19, R6, 0x1000, R19 ;  /* 0x0000100006137824 */ /* 0x000fe200078e0213 */
[----:B------:R-:W-:Y:S01]  /*5e90*/  UIADD3 UR4, UP0, UR22, 0xf0, URZ ;  /* 0x000000f016047890 */ /* 0x000fe2000ff1e03f */
[----:B------:R-:W-:Y:S01]  /*5ea0*/  VIADD R2, R2, 0xffffffff ;  /* 0xffffffff02027836 */ /* 0x000fe20000000000 */
[----:B------:R-:W-:Y:S01]  /*5eb0*/  R2UR UR5, R7 ;  /* 0x00000000070572ca */ /* 0x000fe200000e0000 */
[----:B------:R-:W-:Y:S01]  /*5ec0*/  UIADD3 UR24, UP1, UR22, 0x1f0, URZ ;  /* 0x000001f016187890 */ /* 0x000fe2000ff3e03f */
[----:B------:R-:W-:Y:S01]  /*5ed0*/  R2UR UR8, R19 ;  /* 0x00000000130872ca */ /* 0x000fe200000e0000 */
[----:B------:R-:W-:Y:S01]  /*5ee0*/  VIADD R6, R6, 0x1 ;  /* 0x0000000106067836 */ /* 0x000fe20000000000 */
[----:B------:R-:W-:Y:S01]  /*5ef0*/  R2UR UR11, R14 ;  /* 0x000000000e0b72ca */ /* 0x000fe200000e0000 */
[----:B------:R-:W-:Y:S01]  /*5f00*/  UIADD3.X UR25, URZ, UR23, URZ, UP1, !UPT ;  /* 0x000000173f197290 */ /* 0x000fe20008ffe43f */
[C---:B------:R-:W-:Y:S01]  /*5f10*/  R2UR UR10, R20.reuse ;  /* 0x00000000140a72ca */ /* 0x040fe200000e0000 */
[----:B------:R-:W-:Y:S01]  /*5f20*/  UMOV UR6, 0x0 ;  /* 0x0000000000067882 */ /* 0x000fe20000000000 */
[----:B------:R-:W-:Y:S01]  /*5f30*/  R2UR UR12, R9 ;  /* 0x00000000090c72ca */ /* 0x000fe200000e0000 */
[----:B------:R-:W-:Y:S01]  /*5f40*/  UMOV UR7, 0x10000000 ;  /* 0x1000000000077882 */ /* 0x000fe20000000000 */
[----:B------:R-:W-:Y:S01]  /*5f50*/  R2UR UR19, R17 ;  /* 0x00000000111372ca */ /* 0x000fe200000e0000 */
[----:B------:R-:W-:Y:S01]  /*5f60*/  VIADD R20, R20, 0x40 ;  /* 0x0000004014147836 */ /* 0x000fe20000000000 */
[----:B------:R-:W-:Y:S01]  /*5f70*/  ISETP.GT.AND P3, PT, R2, 0x1, PT ;  /* 0x000000010200780c */ /* 0x000fe20003f64270 */
[----:B------:R-:W-:Y:S01]  /*5f80*/  UIADD3 UR14, UR5, 0x200, URZ ;  /* 0x00000200050e7890 */ /* 0x000fe2000fffe03f */
[----:B------:R-:W-:Y:S01]  /*5f90*/  ISETP.NE.AND P1, PT, R6, 0x12, PT ;  /* 0x000000120600780c */ /* 0x000fe20003f25270 */
[----:B------:R-:W-:-:S02]  /*5fa0*/  UIADD3.X UR5, URZ, UR23, URZ, UP0, !UPT ;  /* 0x000000173f057290 */ /* 0x000fc400087fe43f */
[----:B------:R-:W-:Y:S01]  /*5fb0*/  UIADD3 UR15, UR8, 0x24200, URZ ;  /* 0x00024200080f7890 */ /* 0x000fe2000fffe03f */
[----:B------:R-:W-:Y:S02]  /*5fc0*/  SEL R8, RZ, 0x1, P1 ;  /* 0x00000001ff087807 */ /* 0x000fe40000800000 */
[----:B------:R-:W-:Y:S01]  /*5fd0*/  UMOV UR8, UR14 ;  /* 0x0000000e00087c82 */ /* 0x000fe20008000000 */
[----:B------:R-:W-:Y:S02]  /*5fe0*/  SEL R6, R6, RZ, P1 ;  /* 0x000000ff06067207 */ /* 0x000fe40000800000 */
[----:B------:R-:W-:Y:S01]  /*5ff0*/  LOP3.LUT R3, R3, R8, RZ, 0x3c, !PT ;  /* 0x0000000803037212 */ /* 0x000fe200078e3cff */
[----:B------:R0:W-:Y:S02]  /*6000*/  UTMALDG.3D [UR8], [UR4], desc[UR6] ;  /* 0x00000608040075b4 */ /* 0x0001e40008011000 */
[----:B0-----:R-:W-:Y:S01]  /*6010*/  UMOV UR8, UR15 ;  /* 0x0000000f00087c82 */ /* 0x001fe20008000000 */
[----:B------:R-:W-:-:S02]  /*6020*/  UMOV UR11, UR19 ;  /* 0x00000013000b7c82 */ /* 0x000fc40008000000 */
[----:B------:R0:W-:Y:S02]  /*6030*/  UTMALDG.3D [UR8], [UR24], desc[UR6] ;  /* 0x00000608180075b4 */ /* 0x0001e40008011000 */
[----:B0-----:R-:W-:Y:S05]  /*6040*/  @P3 BRA `(.L_x_113) ;  /* 0xfffffffc00483947 */ /* 0x001fea000383ffff */
.L_x_109:
[----:B------:R-:W-:Y:S05]  /*6050*/  BSYNC B1 ;  /* 0x0000000000017941 */ /* 0x000fea0003800000 */
.L_x_108:
[----:B------:R-:W-:Y:S01]  /*6060*/  LOP3.LUT P3, RZ, R15, 0xff, RZ, 0xc0, !PT ;  /* 0x000000ff0fff7812 */ /* 0x000fe2000786c0ff */
[----:B------:R-:W-:Y:S01]  /*6070*/  IMAD.IADD R6, R12, 0x1, R13 ;  /* 0x000000010c067824 */ /* 0x000fe200078e020d */
[----:B------:R-:W-:Y:S01]  /*6080*/  IADD3 R0, P5, R0, UR20, RZ ;  /* 0x0000001400007c10 */ /* 0x000fe2000ffbe0ff */
[----:B------:R-:W-:Y:S01]  /*6090*/  ULDC.64 UR4, c[0x0][0x650] ;  /* 0x0001940000047ab9 */ /* 0x000fe20000000a00 */
[----:B------:R-:W-:Y:S01]  /*60a0*/  BSSY B1, `(.L_x_114) ;  /* 0x000006c000017945 */ /* 0x000fe20003800000 */
[----:B------:R-:W-:Y:S01]  /*60b0*/  IMAD.MOV.U32 R14, RZ, RZ, -0x1 ;  /* 0xffffffffff0e7424 */ /* 0x000fe200078e00ff */
[----:B------:R-:W-:Y:S01]  /*60c0*/  ISETP.GT.U32.AND P1, PT, R6, 0x11, PT ;  /* 0x000000110600780c */ /* 0x000fe20003f24070 */
[----:B------:R-:W-:Y:S01]  /*60d0*/  IMAD.MOV.U32 R17, RZ, RZ, -0x1 ;  /* 0xffffffffff117424 */ /* 0x000fe200078e00ff */
[----:B------:R-:W-:Y:S01]  /*60e0*/  IADD3.X R5, R5, UR13, RZ, P5, !PT ;  /* 0x0000000d05057c10 */ /* 0x000fe2000affe4ff */
[----:B------:R-:W-:Y:S01]  /*60f0*/  IMAD.MOV.U32 R9, RZ, RZ, -0x1 ;  /* 0xffffffffff097424 */ /* 0x000fe200078e00ff */
[----:B------:R-:W-:-:S02]  /*6100*/  ISETP.LT.U32.AND P1, PT, R12, 0x12, P1 ;  /* 0x000000120c00780c */ /* 0x000fc40000f21070 */
[----:B------:R-:W-:Y:S01]  /*6110*/  PRMT R15, RZ, 0x7610, R15 ;  /* 0x00007610ff0f7816 */ /* 0x000fe2000000000f */
[----:B------:R-:W0:Y:S01]  /*6120*/  @P3 S2R R3, SR_CgaCtaId ;  /* 0x0000000000033919 */ /* 0x000e220000008800 */
[----:B------:R-:W-:-:S04]  /*6130*/  @P3 MOV R2, 0x400 ;  /* 0x0000040000023802 */ /* 0x000fc80000000f00 */
[----:B0-----:R-:W-:Y:S01]  /*6140*/  @P3 LEA R7, R3, R2, 0x18 ;  /* 0x0000000203073211 */ /* 0x001fe200078ec0ff */
[----:B------:R-:W-:-:S03]  /*6150*/  IMAD.WIDE.U32 R2, R6, 0x38e38e39, RZ ;  /* 0x38e38e3906027825 */ /* 0x000fc600078e00ff */
[----:B------:R0:W-:Y:S01]  /*6160*/  @P3 SYNCS.ARRIVE.TRANS64.A1T0 RZ, [R7+URZ+0x138], RZ ;  /* 0x000138ff07ff39a7 */ /* 0x0001e2000810003f */
[----:B------:R-:W-:Y:S02]  /*6170*/  ISETP.GE.U32.AND P3, PT, R12, 0x12, PT ;  /* 0x000000120c00780c */ /* 0x000fe40003f66070 */
[----:B------:R-:W-:Y:S02]  /*6180*/  PRMT R2, RZ, 0x7610, R2 ;  /* 0x00007610ff027816 */ /* 0x000fe40000000002 */
[----:B0-----:R-:W-:Y:S02]  /*6190*/  SHF.R.U32.HI R7, RZ, 0x2, R3 ;  /* 0x00000002ff077819 */ /* 0x001fe40000011603 */
[----:B------:R-:W-:Y:S02]  /*61a0*/  SEL R3, RZ, 0x1, !P1 ;  /* 0x00000001ff037807 */ /* 0x000fe40004800000 */
[----:B------:R-:W-:Y:S01]  /*61b0*/  ISETP.GE.U32.AND P1, PT, R0, UR4, PT ;  /* 0x0000000400007c0c */ /* 0x000fe2000bf26070 */
[----:B------:R-:W-:Y:S01]  /*61c0*/  IMAD R13, R7, -0x12, R6 ;  /* 0xffffffee070d7824 */ /* 0x000fe200078e0206 */
[----:B------:R-:W-:-:S02]  /*61d0*/  LOP3.LUT R10, R10, R3, RZ, 0x3c, !PT ;  /* 0x000000030a0a7212 */ /* 0x000fc400078e3cff */
[----:B------:R-:W-:Y:S02]  /*61e0*/  ISETP.GE.U32.AND.EX P1, PT, R5, UR5, PT, P1 ;  /* 0x0000000505007c0c */ /* 0x000fe4000bf26110 */
[----:B------:R-:W-:-:S11]  /*61f0*/  @P3 LOP3.LUT R10, R10, 0x1, R7, 0x78, !PT ;  /* 0x000000010a0a3812 */ /* 0x000fd600078e7807 */
[----:B------:R-:W-:Y:S05]  /*6200*/  @P1 BRA `(.L_x_115) ;  /* 0x0000000400541947 */ /* 0x000fea0003800000 */
[----:B------:R-:W-:Y:S01]  /*6210*/  ULDC.64 UR4, c[0x0][0x628] ;  /* 0x00018a0000047ab9 */ /* 0x000fe20000000a00 */
[----:B------:R-:W0:Y:S01]  /*6220*/  S2R R17, SR_CTAID.X ;  /* 0x0000000000117919 */ /* 0x000e220000002500 */
[----:B------:R-:W-:Y:S01]  /*6230*/  ISETP.NE.U32.AND P1, PT, RZ, UR4, PT ;  /* 0x00000004ff007c0c */ /* 0x000fe2000bf25070 */
[----:B------:R-:W-:Y:S01]  /*6240*/  ULDC UR7, c[0x0][0x630] ;  /* 0x00018c0000077ab9 */ /* 0x000fe20000000800 */
[----:B------:R-:W-:Y:S01]  /*6250*/  IMAD.MOV.U32 R2, RZ, RZ, R0 ;  /* 0x000000ffff027224 */ /* 0x000fe200078e0000 */
[----:B------:R-:W1:Y:S01]  /*6260*/  S2R R14, SR_CTAID.Y ;  /* 0x00000000000e7919 */ /* 0x000e620000002600 */
[----:B------:R-:W-:Y:S01]  /*6270*/  ISETP.NE.AND.EX P1, PT, RZ, UR5, PT, P1 ;  /* 0x00000005ff007c0c */ /* 0x000fe2000bf25310 */
[----:B------:R-:W-:-:S12]  /*6280*/  IMAD.MOV.U32 R3, RZ, RZ, R5 ;  /* 0x000000ffff037224 */ /* 0x000fd800078e0005 */
[----:B------:R-:W-:Y:S05]  /*6290*/  @!P1 BRA `(.L_x_116) ;  /* 0x0000000000289947 */ /* 0x000fea0003800000 */
[----:B------:R-:W-:Y:S02]  /*62a0*/  ULDC UR6, c[0x0][0x634] ;  /* 0x00018d0000067ab9 */ /* 0x000fe40000000800 */
[----:B------:R-:W-:-:S05]  /*62b0*/  IADD3 R9, P1, R0, UR6, RZ ;  /* 0x0000000600097c10 */ /* 0x000fca000ff3e0ff */
[----:B------:R-:W-:-:S04]  /*62c0*/  IMAD.X R19, RZ, RZ, R5, P1 ;  /* 0x000000ffff137224 */ /* 0x000fc800008e0605 */
[----:B------:R-:W-:-:S04]  /*62d0*/  IMAD.WIDE.U32 R6, R19, UR4, RZ ;  /* 0x0000000413067c25 */ /* 0x000fc8000f8e00ff */
[----:B------:R-:W-:-:S04]  /*62e0*/  IMAD.WIDE.U32 R6, P1, R9, UR5, R6 ;  /* 0x0000000509067c25 */ /* 0x000fc8000f820006 */
[----:B------:R-:W-:-:S04]  /*62f0*/  IMAD.WIDE.U32 R8, R9, UR4, RZ ;  /* 0x0000000409087c25 */ /* 0x000fc8000f8e00ff */
[----:B------:R-:W-:Y:S01]  /*6300*/  IMAD.X R3, RZ, RZ, RZ, P1 ;  /* 0x000000ffff037224 */ /* 0x000fe200008e06ff */
[----:B------:R-:W-:Y:S01]  /*6310*/  IADD3 RZ, P1, R9, R6, RZ ;  /* 0x0000000609ff7210 */ /* 0x000fe20007f3e0ff */
[----:B------:R-:W-:-:S04]  /*6320*/  IMAD.MOV.U32 R2, RZ, RZ, R7 ;  /* 0x000000ffff027224 */ /* 0x000fc800078e0007 */
[----:B------:R-:W-:-:S08]  /*6330*/  IMAD.WIDE.U32.X R2, R19, UR5, R2, P1 ;  /* 0x0000000513027c25 */ /* 0x000fd000088e0402 */
.L_x_116:
[--C-:B------:R-:W-:Y:S01]  /*6340*/  SHF.R.U64 R8, R2, UR7, R3.reuse ;  /* 0x0000000702087c19 */ /* 0x100fe20008001203 */
[----:B------:R-:W-:Y:S01]  /*6350*/  ULDC.64 UR4, c[0x0][0x620] ;  /* 0x0001880000047ab9 */ /* 0x000fe20000000a00 */
[----:B------:R-:W-:Y:S01]  /*6360*/  SHF.R.U32.HI R2, RZ, UR7, R3 ;  /* 0x00000007ff027c19 */ /* 0x000fe20008011603 */
[----:B------:R-:W-:Y:S01]  /*6370*/  IMAD.MOV.U32 R3, RZ, RZ, R5 ;  /* 0x000000ffff037224 */ /* 0x000fe200078e0005 */
[----:B------:R-:W-:Y:S01]  /*6380*/  IADD3 R7, P1, RZ, -R8, RZ ;  /* 0x80000008ff077210 */ /* 0x000fe20007f3e0ff */
[----:B------:R-:W2:Y:S01]  /*6390*/  LDC R22, c[0x0][0x144] ;  /* 0x00005100ff167b82 */ /* 0x000ea20000000800 */
[----:B0-----:R-:W-:Y:S01]  /*63a0*/  I2FP.F32.U32 R9, R17 ;  /* 0x0000001100097245 */ /* 0x001fe20000201000 */
[----:B------:R-:W-:Y:S01]  /*63b0*/  ULDC.64 UR8, c[0x0][0x640] ;  /* 0x0001900000087ab9 */ /* 0x000fe20000000a00 */
[----:B------:R-:W-:Y:S01]  /*63c0*/  ULDC UR6, c[0x0][0x608] ;  /* 0x0001820000067ab9 */ /* 0x000fe20000000800 */
[----:B------:R-:W-:Y:S01]  /*63d0*/  IMAD.X R2, RZ, RZ, ~R2, P1 ;  /* 0x000000ffff027224 */ /* 0x000fe200008e0e02 */
[----:B------:R-:W-:-:S03]  /*63e0*/  ISETP.NE.U32.AND P1, PT, RZ, UR8, PT ;  /* 0x00000008ff007c0c */ /* 0x000fc6000bf25070 */
[----:B------:R-:W-:Y:S01]  /*63f0*/  IMAD R6, R2, UR4, RZ ;  /* 0x0000000402067c24 */ /* 0x000fe2000f8e02ff */
[----:B------:R-:W0:Y:S01]  /*6400*/  LDC R19, c[0x0][0x148] ;  /* 0x00005200ff137b82 */ /* 0x000e220000000800 */
[----:B------:R-:W-:Y:S01]  /*6410*/  IMAD.MOV.U32 R2, RZ, RZ, R0 ;  /* 0x000000ffff027224 */ /* 0x000fe200078e0000 */
[----:B------:R-:W-:-:S03]  /*6420*/  ISETP.NE.AND.EX P1, PT, RZ, UR9, PT, P1 ;  /* 0x00000009ff007c0c */ /* 0x000fc6000bf25310 */
[----:B------:R-:W-:Y:S01]  /*6430*/  IMAD.WIDE.U32 R2, R7, UR4, R2 ;  /* 0x0000000407027c25 */ /* 0x000fe2000f8e0002 */
[----:B------:R-:W-:-:S03]  /*6440*/  ULDC UR4, c[0x0][0x150] ;  /* 0x0000540000047ab9 */ /* 0x000fc60000000800 */
[----:B------:R-:W-:Y:S02]  /*6450*/  IMAD R7, R7, UR5, R6 ;  /* 0x0000000507077c24 */ /* 0x000fe4000f8e0206 */
[----:B------:R-:W-:Y:S01]  /*6460*/  FMUL R6, R9, UR4 ;  /* 0x0000000409067c20 */ /* 0x000fe20008400000 */
[----:B------:R-:W-:Y:S01]  /*6470*/  ULDC UR4, c[0x0][0x618] ;  /* 0x0001860000047ab9 */ /* 0x000fe20000000800 */
[----:B------:R-:W-:Y:S01]  /*6480*/  ULDC UR5, c[0x0][0x154] ;  /* 0x0000550000057ab9 */ /* 0x000fe20000000800 */
[----:B------:R-:W-:-:S03]  /*6490*/  IMAD.IADD R3, R3, 0x1, R7 ;  /* 0x0000000103037824 */ /* 0x000fc600078e0207 */
[----:B------:R-:W3:Y:S02]  /*64a0*/  F2I.U32.TRUNC.NTZ R6, R6 ;  /* 0x0000000600067305 */ /* 0x000ee4000020f000 */
[----:B------:R-:W-:Y:S02]  /*64b0*/  SHF.R.U64 R9, R2, UR4, R3 ;  /* 0x0000000402097c19 */ /* 0x000fe40008001203 */
[----:B-1----:R-:W-:-:S05]  /*64c0*/  I2FP.F32.U32 R2, R14 ;  /* 0x0000000e00027245 */ /* 0x002fca0000201000 */
[----:B------:R-:W-:Y:S01]  /*64d0*/  FMUL R21, R2, UR5 ;  /* 0x0000000502157c20 */ /* 0x000fe20008400000 */
[----:B------:R-:W-:Y:S01]  /*64e0*/  SHF.R.U32.HI R2, RZ, UR4, R3 ;  /* 0x00000004ff027c19 */ /* 0x000fe20008011603 */
[----:B------:R-:W-:-:S03]  /*64f0*/  ULDC UR4, c[0x0][0x658] ;  /* 0x0001960000047ab9 */ /* 0x000fc60000000800 */
[--C-:B------:R-:W-:Y:S01]  /*6500*/  SHF.R.U64 R20, R9, UR6, R2.reuse ;  /* 0x0000000609147c19 */ /* 0x100fe20008001202 */
[----:B------:R-:W1:Y:S01]  /*6510*/  F2I.U32.TRUNC.NTZ R21, R21 ;  /* 0x0000001500157305 */ /* 0x000e62000020f000 */
[----:B------:R-:W-:Y:S01]  /*6520*/  SHF.R.U32.HI R3, RZ, UR6, R2 ;  /* 0x00000006ff037c19 */ /* 0x000fe20008011602 */
[----:B---3--:R-:W-:-:S03]  /*6530*/  IMAD.MOV R6, RZ, RZ, -R6 ;  /* 0x000000ffff067224 */ /* 0x008fc600078e0a06 */
[----:B------:R-:W-:Y:S01]  /*6540*/  SHF.R.U64 R18, R20, UR4, R3 ;  /* 0x0000000414127c19 */ /* 0x000fe20008001203 */
[----:B--2---:R-:W-:Y:S01]  /*6550*/  IMAD R17, R22, R6, R17 ;  /* 0x0000000616117224 */ /* 0x004fe200078e0211 */
[----:B------:R-:W-:-:S03]  /*6560*/  SHF.R.U32.HI R23, RZ, UR4, R3 ;  /* 0x00000004ff177c19 */ /* 0x000fc60008011603 */
[----:B------:R-:W-:Y:S02]  /*6570*/  IMAD.MOV.U32 R2, RZ, RZ, R18 ;  /* 0x000000ffff027224 */ /* 0x000fe400078e0012 */
[----:B------:R-:W-:Y:S01]  /*6580*/  IMAD.MOV.U32 R3, RZ, RZ, R23 ;  /* 0x000000ffff037224 */ /* 0x000fe200078e0017 */
[----:B------:R-:W-:Y:S06]  /*6590*/  @!P1 BRA `(.L_x_117) ;  /* 0x0000000000289947 */ /* 0x000fec0003800000 */
[----:B------:R-:W-:Y:S02]  /*65a0*/  ULDC UR4, c[0x0][0x64c] ;  /* 0x0001930000047ab9 */ /* 0x000fe40000000800 */
[----:B------:R-:W-:-:S05]  /*65b0*/  IADD3 R3, P1, R18, UR4, RZ ;  /* 0x0000000412037c10 */ /* 0x000fca000ff3e0ff */
[----:B------:R-:W-:-:S04]  /*65c0*/  IMAD.X R23, RZ, RZ, R23, P1 ;  /* 0x000000ffff177224 */ /* 0x000fc800008e0617 */
[----:B------:R-:W-:-:S04]  /*65d0*/  IMAD.WIDE.U32 R6, R23, UR8, RZ ;  /* 0x0000000817067c25 */ /* 0x000fc8000f8e00ff */
[----:B------:R-:W-:-:S04]  /*65e0*/  IMAD.WIDE.U32 R6, P1, R3, UR9, R6 ;  /* 0x0000000903067c25 */ /* 0x000fc8000f820006 */
[----:B------:R-:W-:-:S04]  /*65f0*/  IMAD.WIDE.U32 R2, R3, UR8, RZ ;  /* 0x0000000803027c25 */ /* 0x000fc8000f8e00ff */
[----:B------:R-:W-:Y:S01]  /*6600*/  IMAD.MOV.U32 R2, RZ, RZ, R7 ;  /* 0x000000ffff027224 */ /* 0x000fe200078e0007 */
[----:B------:R-:W-:Y:S01]  /*6610*/  IADD3 RZ, P3, R3, R6, RZ ;  /* 0x0000000603ff7210 */ /* 0x000fe20007f7e0ff */
[----:B------:R-:W-:-:S04]  /*6620*/  IMAD.X R3, RZ, RZ, RZ, P1 ;  /* 0x000000ffff037224 */ /* 0x000fc800008e06ff */
[----:B------:R-:W-:-:S08]  /*6630*/  IMAD.WIDE.U32.X R2, R23, UR9, R2, P3 ;  /* 0x0000000917027c25 */ /* 0x000fd000098e0402 */
.L_x_117:
[----:B------:R-:W-:Y:S01]  /*6640*/  ULDC UR4, c[0x0][0x648] ;  /* 0x0001920000047ab9 */ /* 0x000fe20000000800 */
[----:B-1----:R-:W-:Y:S01]  /*6650*/  IMAD.MOV R21, RZ, RZ, -R21 ;  /* 0x000000ffff157224 */ /* 0x002fe200078e0a15 */
[----:B------:R-:W-:Y:S01]  /*6660*/  SHF.R.U64 R3, R2, UR4, R3 ;  /* 0x0000000402037c19 */ /* 0x000fe20008001203 */
[----:B------:R-:W-:Y:S01]  /*6670*/  ULDC UR4, c[0x0][0x638] ;  /* 0x00018e0000047ab9 */ /* 0x000fe20000000800 */
[----:B------:R-:W-:Y:S01]  /*6680*/  LOP3.LUT R20, R20, UR17, RZ, 0xc0, !PT ;  /* 0x0000001114147c12 */ /* 0x000fe2000f8ec0ff */
[----:B0-----:R-:W-:Y:S01]  /*6690*/  @P4 IMAD R17, R19, R21, R14 ;  /* 0x0000001513114224 */ /* 0x001fe200078e020e */
[----:B------:R-:W-:Y:S01]  /*66a0*/  ULDC UR5, c[0x0][0x610] ;  /* 0x0001840000057ab9 */ /* 0x000fe20000000800 */
[----:B------:R-:W-:Y:S02]  /*66b0*/  IMAD.MOV R7, RZ, RZ, -R3 ;  /* 0x000000ffff077224 */ /* 0x000fe400078e0a03 */
[----:B------:R-:W-:Y:S01]  /*66c0*/  IMAD R14, R3, UR18, R20 ;  /* 0x00000012030e7c24 */ /* 0x000fe2000f8e0214 */
[----:B------:R-:W-:Y:S01]  /*66d0*/  LOP3.LUT R3, R9, UR16, RZ, 0xc0, !PT ;  /* 0x0000001009037c12 */ /* 0x000fe2000f8ec0ff */
[----:B------:R-:W-:Y:S01]  /*66e0*/  IMAD R18, R7, UR4, R18 ;  /* 0x0000000407127c24 */ /* 0x000fe2000f8e0212 */
[----:B------:R-:W-:Y:S01]  /*66f0*/  ULDC UR4, c[0x0][0x600] ;  /* 0x0001800000047ab9 */ /* 0x000fe20000000800 */
[----:B------:R-:W-:-:S02]  /*6700*/  IMAD R14, R14, UR5, R17 ;  /* 0x000000050e0e7c24 */ /* 0x000fc4000f8e0211 */
[----:B------:R-:W-:Y:S02]  /*6710*/  IMAD R3, R18, UR4, R3 ;  /* 0x0000000412037c24 */ /* 0x000fe4000f8e0203 */
[----:B------:R-:W-:Y:S02]  /*6720*/  IMAD.MOV.U32 R2, RZ, RZ, 0x1 ;  /* 0x00000001ff027424 */ /* 0x000fe400078e00ff */
[----:B------:R-:W-:Y:S01]  /*6730*/  IMAD.MOV.U32 R9, RZ, RZ, R8 ;  /* 0x000000ffff097224 */ /* 0x000fe200078e0008 */
[----:B------:R-:W-:Y:S02]  /*6740*/  SEL R17, R3, R14, !P4 ;  /* 0x0000000e03117207 */ /* 0x000fe40006000000 */
[----:B------:R-:W-:-:S07]  /*6750*/  SEL R14, R14, R3, !P4 ;  /* 0x000000030e0e7207 */ /* 0x000fce0006000000 */
.L_x_115:
[----:B------:R-:W-:Y:S05]  /*6760*/  BSYNC B1 ;  /* 0x0000000000017941 */ /* 0x000fea0003800000 */
.L_x_114:
[----:B------:R-:W-:-:S13]  /*6770*/  LOP3.LUT P1, RZ, R2, 0xff, RZ, 0xc0, !PT ;  /* 0x000000ff02ff7812 */ /* 0x000fda000782c0ff */
[----:B------:R-:W-:Y:S05]  /*6780*/  @P1 BRA `(.L_x_118) ;  /* 0xfffffff400441947 */ /* 0x000fea000383ffff */
[----:B------:R-:W-:Y:S05]  /*6790*/  BSYNC B0 ;  /* 0x0000000000007941 */ /* 0x000fea0003800000 */
.L_x_106:
[----:B------:R-:W-:-:S03]  /*67a0*/  UMOV UR4, 0xffffffff ;  /* 0xffffffff00047882 */ /* 0x000fc60000000000 */
[----:B------:R-:W-:Y:S05]  /*67b0*/  BRA.DIV UR4, `(.L_x_119) ;  /* 0x0000000e04147947 */ /* 0x000fea000b800000 */
[----:B------:R-:W-:-:S13]  /*67c0*/  ELECT P0, URZ, PT ;  /* 0x00000000003f782f */ /* 0x000fda0003800000 */
.L_x_147:
[----:B------:R-:W-:Y:S04]  /*67d0*/  BSSY B0, `(.L_x_120) ;  /* 0x00000a9000007945 */ /* 0x000fe80003800000 */
[----:B------:R-:W-:Y:S05]  /*67e0*/  @!P0 BRA `(.L_x_121) ;  /* 0x00000008009c8947 */ /* 0x000fea0003800000 */
[----:B------:R-:W-:-:S04]  /*67f0*/  LOP3.LUT R4, R4, 0x2, RZ, 0xfc, !PT ;  /* 0x0000000204047812 */ /* 0x000fc800078efcff */
[----:B------:R-:W-:-:S13]  /*6800*/  ISETP.NE.AND P0, PT, R4, 0x3, PT ;  /* 0x000000030400780c */ /* 0x000fda0003f05270 */
[----:B------:R-:W-:Y:S05]  /*6810*/  @!P0 BRA `(.L_x_122) ;  /* 0x0000000000048947 */ /* 0x000fea0003800000 */
[----:B------:R-:W-:Y:S01]  /*6820*/  BPT.TRAP 0x1 ;  /* 0x000000040000795c */ /* 0x000fe20000300000 */
.L_x_122:
[----:B------:R-:W0:Y:S01]  /*6830*/  S2R R3, SR_CgaCtaId ;  /* 0x0000000000037919 */ /* 0x000e220000008800 */
[----:B------:R-:W-:Y:S02]  /*6840*/  MOV R0, 0x400 ;  /* 0x0000040000007802 */ /* 0x000fe40000000f00 */
[----:B------:R-:W-:Y:S02]  /*6850*/  SHF.L.U32 R2, R10, 0x1f, RZ ;  /* 0x0000001f0a027819 */ /* 0x000fe400000006ff */
[----:B0-----:R-:W-:-:S05]  /*6860*/  LEA R0, R3, R0, 0x18 ;  /* 0x0000000003007211 */ /* 0x001fca00078ec0ff */
[----:B------:R-:W-:-:S04]  /*6870*/  VIADD R0, R0, 0x90 ;  /* 0x0000009000007836 */ /* 0x000fc80000000000 */
[C---:B------:R-:W-:Y:S02]  /*6880*/  IMAD R5, R13.reuse, 0x8, R0 ;  /* 0x000000080d057824 */ /* 0x040fe400078e0200 */
[----:B------:R-:W-:Y:S02]  /*6890*/  VIADD R13, R13, 0x1 ;  /* 0x000000010d0d7836 */ /* 0x000fe40000000000 */
[----:B------:R-:W0:Y:S03]  /*68a0*/  SYNCS.PHASECHK.TRANS64.TRYWAIT P0, [R5+URZ], R2 ;  /* 0x00000002050075a7 */ /* 0x000e26000800017f */
[----:B------:R-:W-:-:S04]  /*68b0*/  ISETP.NE.AND P1, PT, R13, 0x12, PT ;  /* 0x000000120d00780c */ /* 0x000fc80003f25270 */
[----:B------:R-:W-:Y:S02]  /*68c0*/  SEL R3, RZ, 0x1, P1 ;  /* 0x00000001ff037807 */ /* 0x000fe40000800000 */
[----:B------:R-:W-:Y:S02]  /*68d0*/  SEL R13, R13, RZ, P1 ;  /* 0x000000ff0d0d7207 */ /* 0x000fe40000800000 */
[----:B------:R-:W-:-:S03]  /*68e0*/  LOP3.LUT R10, R10, R3, RZ, 0x3c, !PT ;  /* 0x000000030a0a7212 */ /* 0x000fc600078e3cff */
[----:B------:R-:W-:Y:S01]  /*68f0*/  IMAD R7, R13, 0x8, R0 ;  /* 0x000000080d077824 */ /* 0x000fe200078e0200 */
[----:B------:R-:W-:Y:S01]  /*6900*/  SHF.L.U32 R4, R10, 0x1f, RZ ;  /* 0x0000001f0a047819 */ /* 0x000fe200000006ff */
[----:B0-----:R-:W-:Y:S06]  /*6910*/  @!P0 BRA `(.L_x_123) ;  /* 0x0000000800e08947 */ /* 0x001fec0003800000 */
.L_x_148:
[----:B------:R-:W1:Y:S01]  /*6920*/  SYNCS.PHASECHK.TRANS64.TRYWAIT P0, [R7+URZ], R4 ;  /* 0x00000004070075a7 */ /* 0x000e62000800017f */
[----:B0-----:R-:W-:-:S05]  /*6930*/  VIADD R2, R13, 0x1 ;  /* 0x000000010d027836 */ /* 0x001fca0000000000 */
[----:B------:R-:W-:-:S04]  /*6940*/  ISETP.NE.AND P1, PT, R2, 0x12, PT ;  /* 0x000000120200780c */ /* 0x000fc80003f25270 */
[----:B------:R-:W-:Y:S02]  /*6950*/  SEL R3, RZ, 0x1, P1 ;  /* 0x00000001ff037807 */ /* 0x000fe40000800000 */
[----:B------:R-:W-:Y:S02]  /*6960*/  SEL R9, R2, RZ, P1 ;  /* 0x000000ff02097207 */ /* 0x000fe40000800000 */
[----:B------:R-:W-:-:S03]  /*6970*/  LOP3.LUT R10, R10, R3, RZ, 0x3c, !PT ;  /* 0x000000030a0a7212 */ /* 0x000fc600078e3cff */
[----:B------:R-:W-:Y:S01]  /*6980*/  IMAD R6, R9, 0x8, R0 ;  /* 0x0000000809067824 */ /* 0x000fe200078e0200 */
[----:B------:R-:W-:Y:S01]  /*6990*/  SHF.L.U32 R5, R10, 0x1f, RZ ;  /* 0x0000001f0a057819 */ /* 0x000fe200000006ff */
[----:B-1----:R-:W-:Y:S06]  /*69a0*/  @!P0 BRA `(.L_x_124) ;  /* 0x0000000800d08947 */ /* 0x002fec0003800000 */
.L_x_149:
[----:B------:R-:W1:Y:S01]  /*69b0*/  SYNCS.PHASECHK.TRANS64.TRYWAIT P0, [R6+URZ], R5 ;  /* 0x00000005060075a7 */ /* 0x000e62000800017f */
[----:B------:R-:W-:-:S05]  /*69c0*/  VIADD R2, R9, 0x1 ;  /* 0x0000000109027836 */ /* 0x000fca0000000000 */
[----:B------:R-:W-:-:S04]  /*69d0*/  ISETP.NE.AND P1, PT, R2, 0x12, PT ;  /* 0x000000120200780c */ /* 0x000fc80003f25270 */
[----:B------:R-:W-:Y:S02]  /*69e0*/  SEL R3, RZ, 0x1, P1 ;  /* 0x00000001ff037807 */ /* 0x000fe40000800000 */
[----:B0-----:R-:W-:Y:S02]  /*69f0*/  SEL R7, R2, RZ, P1 ;  /* 0x000000ff02077207 */ /* 0x001fe40000800000 */
[----:B------:R-:W-:-:S03]  /*6a00*/  LOP3.LUT R10, R10, R3, RZ, 0x3c, !PT ;  /* 0x000000030a0a7212 */ /* 0x000fc600078e3cff */
[----:B------:R-:W-:Y:S01]  /*6a10*/  IMAD R9, R7, 0x8, R0 ;  /* 0x0000000807097824 */ /* 0x000fe200078e0200 */
[----:B------:R-:W-:Y:S01]  /*6a20*/  SHF.L.U32 R4, R10, 0x1f, RZ ;  /* 0x0000001f0a047819 */ /* 0x000fe200000006ff */
[----:B-1----:R-:W-:Y:S06]  /*6a30*/  @!P0 BRA `(.L_x_125) ;  /* 0x0000000800c08947 */ /* 0x002fec0003800000 */
.L_x_150:
[----:B------:R-:W1:Y:S01]  /*6a40*/  SYNCS.PHASECHK.TRANS64.TRYWAIT P0, [R9+URZ], R4 ;  /* 0x00000004090075a7 */ /* 0x000e62000800017f */
[----:B------:R-:W-:-:S05]  /*6a50*/  VIADD R2, R7, 0x1 ;  /* 0x0000000107027836 */ /* 0x000fca0000000000 */
[----:B------:R-:W-:-:S04]  /*6a60*/  ISETP.NE.AND P1, PT, R2, 0x12, PT ;  /* 0x000000120200780c */ /* 0x000fc80003f25270 */
[----:B------:R-:W-:Y:S02]  /*6a70*/  SEL R3, RZ, 0x1, P1 ;  /* 0x00000001ff037807 */ /* 0x000fe40000800000 */
[----:B------:R-:W-:Y:S02]  /*6a80*/  SEL R7, R2, RZ, P1 ;  /* 0x000000ff02077207 */ /* 0x000fe40000800000 */
[----:B------:R-:W-:-:S03]  /*6a90*/  LOP3.LUT R10, R10, R3, RZ, 0x3c, !PT ;  /* 0x000000030a0a7212 */ /* 0x000fc600078e3cff */
[----:B0-----:R-:W-:Y:S01]  /*6aa0*/  IMAD R6, R7, 0x8, R0 ;  /* 0x0000000807067824 */ /* 0x001fe200078e0200 */
[----:B------:R-:W-:Y:S01]  /*6ab0*/  SHF.L.U32 R5, R10, 0x1f, RZ ;  /* 0x0000001f0a057819 */ /* 0x000fe200000006ff */
[----:B-1----:R-:W-:Y:S06]  /*6ac0*/  @!P0 BRA `(.L_x_126) ;  /* 0x0000000800b08947 */ /* 0x002fec0003800000 */
.L_x_151:
        /* <DEDUP_REMOVED lines=9> */
.L_x_152:
        /* <DEDUP_REMOVED lines=9> */
.L_x_153:
        /* <DEDUP_REMOVED lines=9> */
.L_x_154:
        /* <DEDUP_REMOVED lines=9> */
.L_x_155:
        /* <DEDUP_REMOVED lines=9> */
.L_x_156:
        /* <DEDUP_REMOVED lines=9> */
.L_x_157:
        /* <DEDUP_REMOVED lines=9> */
.L_x_158:
        /* <DEDUP_REMOVED lines=9> */
.L_x_159:
        /* <DEDUP_REMOVED lines=9> */
.L_x_160:
        /* <DEDUP_REMOVED lines=9> */
.L_x_161:
        /* <DEDUP_REMOVED lines=9> */
.L_x_162:
        /* <DEDUP_REMOVED lines=9> */
.L_x_163:
[----:B------:R-:W1:Y:S01]  /*7190*/  SYNCS.PHASECHK.TRANS64.TRYWAIT P0, [R6+URZ], R5 ;  /* 0x00000005060075a7 */ /* 0x000e62000800017f */
[----:B------:R-:W-:-:S05]  /*71a0*/  VIADD R2, R7, 0x1 ;  /* 0x0000000107027836 */ /* 0x000fca0000000000 */
[----:B------:R-:W-:-:S04]  /*71b0*/  ISETP.NE.AND P1, PT, R2, 0x12, PT ;  /* 0x000000120200780c */ /* 0x000fc80003f25270 */
[----:B0-----:R-:W-:Y:S02]  /*71c0*/  SEL R4, RZ, 0x1, P1 ;  /* 0x00000001ff047807 */ /* 0x001fe40000800000 */
[----:B------:R-:W-:Y:S02]  /*71d0*/  SEL R3, R2, RZ, P1 ;  /* 0x000000ff02037207 */ /* 0x000fe40000800000 */
[----:B------:R-:W-:Y:S01]  /*71e0*/  LOP3.LUT R4, R11, R4, RZ, 0x3c, !PT ;  /* 0x000000040b047212 */ /* 0x000fe200078e3cff */
[----:B-1----:R-:W-:Y:S06]  /*71f0*/  @!P0 BRA `(.L_x_139) ;  /* 0x0000000400e88947 */ /* 0x002fec0003800000 */
.L_x_164:
[----:B------:R-:W-:Y:S01]  /*7200*/  IMAD R3, R3, 0x8, R0 ;  /* 0x0000000803037824 */ /* 0x000fe200078e0200 */
[----:B------:R-:W-:-:S07]  /*7210*/  SHF.L.U32 R0, R4, 0x1f, RZ ;  /* 0x0000001f04007819 */ /* 0x000fce00000006ff */
.L_x_140:
[----:B-1----:R1:W2:Y:S02]  /*7220*/  SYNCS.PHASECHK.TRANS64.TRYWAIT P0, [R3+URZ], R0 ;  /* 0x00000000030075a7 */ /* 0x0022a4000800017f */
[----:B--2---:R-:W-:Y:S05]  /*7230*/  @!P0 NANOSLEEP.SYNCS 0x989680 ;  /* 0x009896800000895d */ /* 0x004fea0003900000 */
[----:B------:R-:W2:Y:S02]  /*7240*/  @!P0 SYNCS.PHASECHK.TRANS64 P0, [R3+URZ], R0 ;  /* 0x00000000030085a7 */ /* 0x000ea4000800007f */
[----:B--2---:R-:W-:Y:S05]  /*7250*/  @!P0 BRA `(.L_x_140) ;  /* 0xfffffffc00f08947 */ /* 0x004fea000383ffff */
.L_x_121:
[----:B------:R-:W-:Y:S05]  /*7260*/  BSYNC B0 ;  /* 0x0000000000007941 */ /* 0x000fea0003800000 */
.L_x_120:
[----:B------:R-:W-:Y:S05]  /*7270*/  EXIT ;  /* 0x000000000000794d */ /* 0x000fea0003800000 */
.L_x_18:
[----:B-1----:R-:W-:-:S04]  /*7280*/  IMAD.U32 R7, RZ, RZ, UR6 ;  /* 0x00000006ff077e24 */ /* 0x002fc8000f8e00ff */
[----:B------:R1:W3:Y:S03]  /*7290*/  SYNCS.PHASECHK.TRANS64.TRYWAIT P0, [R7+URZ], R6 ;  /* 0x00000006070075a7 */ /* 0x0002e6000800017f */
[----:B---3--:R-:W-:Y:S05]  /*72a0*/  @!P0 NANOSLEEP.SYNCS 0x989680 ;  /* 0x009896800000895d */ /* 0x008fea0003900000 */
[----:B------:R-:W3:Y:S02]  /*72b0*/  @!P0 SYNCS.PHASECHK.TRANS64 P0, [R7+URZ], R6 ;  /* 0x00000006070085a7 */ /* 0x000ee4000800007f */
[----:B---3--:R-:W-:Y:S05]  /*72c0*/  @!P0 BRA `(.L_x_18) ;  /* 0xfffffffc00ec8947 */ /* 0x008fea000383ffff */
[----:B------:R-:W-:Y:S05]  /*72d0*/  BRA `(.L_x_17) ;  /* 0xffffffa000a07947 */ /* 0x000fea000383ffff */
.L_x_24:
[----:B-1----:R-:W-:-:S04]  /*72e0*/  IMAD.U32 R8, RZ, RZ, UR12 ;  /* 0x0000000cff087e24 */ /* 0x002fc8000f8e00ff */
[----:B------:R1:W3:Y:S03]  /*72f0*/  SYNCS.PHASECHK.TRANS64.TRYWAIT P0, [R8+URZ], R7 ;  /* 0x00000007080075a7 */ /* 0x0002e6000800017f */
[----:B---3--:R-:W-:Y:S05]  /*7300*/  @!P0 NANOSLEEP.SYNCS 0x989680 ;  /* 0x009896800000895d */ /* 0x008fea0003900000 */
[----:B------:R-:W3:Y:S02]  /*7310*/  @!P0 SYNCS.PHASECHK.TRANS64 P0, [R8+URZ], R7 ;  /* 0x00000007080085a7 */ /* 0x000ee4000800007f */
[----:B---3--:R-:W-:Y:S05]  /*7320*/  @!P0 BRA `(.L_x_24) ;  /* 0xfffffffc00ec8947 */ /* 0x008fea000383ffff */
[----:B------:R-:W-:Y:S05]  /*7330*/  BRA `(.L_x_23) ;  /* 0xffffffa800247947 */ /* 0x000fea000383ffff */
.L_x_107:
[----:B------:R-:W-:Y:S01]  /*7340*/  BSSY B1, `(.L_x_141) ;  /* 0x0000006000017945 */ /* 0x000fe20003800000 */
[----:B------:R-:W-:-:S07]  /*7350*/  IMAD.MOV.U32 R2, RZ, RZ, -0x1 ;  /* 0xffffffffff027424 */ /* 0x000fce00078e00ff */
[----:B------:R-:W-:Y:S05]  /*7360*/  WARPSYNC.COLLECTIVE R2, `(.L_x_142) ;  /* 0x00000000020c7348 */ /* 0x000fea0003c00000 */
[----:B------:R-:W-:Y:S02]  /*7370*/  ELECT P1, UR62, PT ;  /* 0x00000000003e782f */ /* 0x000fe40003820000 */
[----:B------:R-:W-:Y:S01]  /*7380*/  MOV R2, UR62 ;  /* 0x0000003e00027c02 */ /* 0x000fe20008000f00 */
[----:B------:R-:W-:Y:S10]  /*7390*/  ENDCOLLECTIVE ;  /* 0x000000000000791b */ /* 0x000ff40003800000 */
.L_x_142:
[----:B------:R-:W-:Y:S05]  /*73a0*/  BSYNC B1 ;  /* 0x0000000000017941 */ /* 0x000fea0003800000 */
.L_x_141:
[----:B------:R-:W-:Y:S05]  /*73b0*/  BRA `(.L_x_143) ;  /* 0xffffffe800447947 */ /* 0x000fea000383ffff */
.L_x_110:
[----:B-1----:R1:W2:Y:S02]  /*73c0*/  SYNCS.PHASECHK.TRANS64.TRYWAIT P1, [R18+URZ+0x90], R7 ;  /* 0x00009007120075a7 */ /* 0x0022a4000802017f */
[----:B--2---:R-:W-:Y:S05]  /*73d0*/  @!P1 NANOSLEEP.SYNCS 0x989680 ;  /* 0x009896800000995d */ /* 0x004fea0003900000 */
[----:B------:R-:W2:Y:S02]  /*73e0*/  @!P1 SYNCS.PHASECHK.TRANS64 P1, [R18+URZ+0x90], R7 ;  /* 0x00009007120095a7 */ /* 0x000ea4000802007f */
[----:B--2---:R-:W-:Y:S05]  /*73f0*/  @!P1 BRA `(.L_x_110) ;  /* 0xfffffffc00f09947 */ /* 0x004fea000383ffff */
[----:B------:R-:W-:Y:S05]  /*7400*/  BRA `(.L_x_144) ;  /* 0xffffffe800787947 */ /* 0x000fea000383ffff */
.L_x_119:
[----:B------:R-:W-:Y:S01]  /*7410*/  BSSY B0, `(.L_x_145) ;  /* 0x0000006000007945 */ /* 0x000fe20003800000 */
[----:B------:R-:W-:-:S07]  /*7420*/  IMAD.MOV.U32 R2, RZ, RZ, -0x1 ;  /* 0xffffffffff027424 */ /* 0x000fce00078e00ff */
[----:B------:R-:W-:Y:S05]  /*7430*/  WARPSYNC.COLLECTIVE R2, `(.L_x_146) ;  /* 0x00000000020c7348 */ /* 0x000fea0003c00000 */
[----:B------:R-:W-:Y:S02]  /*7440*/  ELECT P1, UR62, PT ;  /* 0x00000000003e782f */ /* 0x000fe40003820000 */
[----:B------:R-:W-:Y:S01]  /*7450*/  MOV R2, UR62 ;  /* 0x0000003e00027c02 */ /* 0x000fe20008000f00 */
[----:B------:R-:W-:Y:S10]  /*7460*/  ENDCOLLECTIVE ;  /* 0x000000000000791b */ /* 0x000ff40003800000 */
.L_x_146:
[----:B------:R-:W-:Y:S05]  /*7470*/  BSYNC B0 ;  /* 0x0000000000007941 */ /* 0x000fea0003800000 */
.L_x_145:
[----:B------:R-:W-:Y:S01]  /*7480*/  PLOP3.LUT P0, PT, P1, PT, PT, 0x80, 0x0 ;  /* 0x000000000000781c */ /* 0x000fe20000f0f070 */
[----:B------:R-:W-:-:S12]  /*7490*/  BRA `(.L_x_147) ;  /* 0xfffffff000cc7947 */ /* 0x000fd8000383ffff */
.L_x_123:
[----:B0-----:R0:W1:Y:S02]  /*74a0*/  SYNCS.PHASECHK.TRANS64.TRYWAIT P0, [R5+URZ], R2 ;  /* 0x00000002050075a7 */ /* 0x001064000800017f */
[----:B-1----:R-:W-:Y:S05]  /*74b0*/  @!P0 NANOSLEEP.SYNCS 0x989680 ;  /* 0x009896800000895d */ /* 0x002fea0003900000 */
[----:B------:R-:W1:Y:S02]  /*74c0*/  @!P0 SYNCS.PHASECHK.TRANS64 P0, [R5+URZ], R2 ;  /* 0x00000002050085a7 */ /* 0x000e64000800007f */
[----:B-1----:R-:W-:Y:S05]  /*74d0*/  @!P0 BRA `(.L_x_123) ;  /* 0xfffffffc00f08947 */ /* 0x002fea000383ffff */
[----:B------:R-:W-:Y:S05]  /*74e0*/  BRA `(.L_x_148) ;  /* 0xfffffff4000c7947 */ /* 0x000fea000383ffff */
.L_x_124:
[----:B0-----:R0:W1:Y:S02]  /*74f0*/  SYNCS.PHASECHK.TRANS64.TRYWAIT P0, [R7+URZ], R4 ;  /* 0x00000004070075a7 */ /* 0x001064000800017f */
[----:B-1----:R-:W-:Y:S05]  /*7500*/  @!P0 NANOSLEEP.SYNCS 0x989680 ;  /* 0x009896800000895d */ /* 0x002fea0003900000 */
[----:B------:R-:W1:Y:S02]  /*7510*/  @!P0 SYNCS.PHASECHK.TRANS64 P0, [R7+URZ], R4 ;  /* 0x00000004070085a7 */ /* 0x000e64000800007f */
[----:B-1----:R-:W-:Y:S05]  /*7520*/  @!P0 BRA `(.L_x_124) ;  /* 0xfffffffc00f08947 */ /* 0x002fea000383ffff */
[----:B------:R-:W-:Y:S05]  /*7530*/  BRA `(.L_x_149) ;  /* 0xfffffff4001c7947 */ /* 0x000fea000383ffff */
.L_x_125:
[----:B0-----:R0:W1:Y:S02]  /*7540*/  SYNCS.PHASECHK.TRANS64.TRYWAIT P0, [R6+URZ], R5 ;  /* 0x00000005060075a7 */ /* 0x001064000800017f */
[----:B-1----:R-:W-:Y:S05]  /*7550*/  @!P0 NANOSLEEP.SYNCS 0x989680 ;  /* 0x009896800000895d */ /* 0x002fea0003900000 */
[----:B------:R-:W1:Y:S02]  /*7560*/  @!P0 SYNCS.PHASECHK.TRANS64 P0, [R6+URZ], R5 ;  /* 0x00000005060085a7 */ /* 0x000e64000800007f */
[----:B-1----:R-:W-:Y:S05]  /*7570*/  @!P0 BRA `(.L_x_125) ;  /* 0xfffffffc00f08947 */ /* 0x002fea000383ffff */
[----:B------:R-:W-:Y:S05]  /*7580*/  BRA `(.L_x_150) ;  /* 0xfffffff4002c7947 */ /* 0x000fea000383ffff */
.L_x_126:
[----:B0-----:R0:W1:Y:S02]  /*7590*/  SYNCS.PHASECHK.TRANS64.TRYWAIT P0, [R9+URZ], R4 ;  /* 0x00000004090075a7 */ /* 0x001064000800017f */
[----:B-1----:R-:W-:Y:S05]  /*75a0*/  @!P0 NANOSLEEP.SYNCS 0x989680 ;  /* 0x009896800000895d */ /* 0x002fea0003900000 */
[----:B------:R-:W1:Y:S02]  /*75b0*/  @!P0 SYNCS.PHASECHK.TRANS64 P0, [R9+URZ], R4 ;  /* 0x00000004090085a7 */ /* 0x000e64000800007f */
[----:B-1----:R-:W-:Y:S05]  /*75c0*/  @!P0 BRA `(.L_x_126) ;  /* 0xfffffffc00f08947 */ /* 0x002fea000383ffff */
[----:B------:R-:W-:Y:S05]  /*75d0*/  BRA `(.L_x_151) ;  /* 0xfffffff4003c7947 */ /* 0x000fea000383ffff */
.L_x_127:
[----:B0-----:R0:W1:Y:S02]  /*75e0*/  SYNCS.PHASECHK.TRANS64.TRYWAIT P0, [R6+URZ], R5 ;  /* 0x00000005060075a7 */ /* 0x001064000800017f */
[----:B-1----:R-:W-:Y:S05]  /*75f0*/  @!P0 NANOSLEEP.SYNCS 0x989680 ;  /* 0x009896800000895d */ /* 0x002fea0003900000 */
[----:B------:R-:W1:Y:S02]  /*7600*/  @!P0 SYNCS.PHASECHK.TRANS64 P0, [R6+URZ], R5 ;  /* 0x00000005060085a7 */ /* 0x000e64000800007f */
[----:B-1----:R-:W-:Y:S05]  /*7610*/  @!P0 BRA `(.L_x_127) ;  /* 0xfffffffc00f08947 */ /* 0x002fea000383ffff */
[----:B------:R-:W-:Y:S05]  /*7620*/  BRA `(.L_x_152) ;  /* 0xfffffff4004c7947 */ /* 0x000fea000383ffff */
.L_x_128:
[----:B0-----:R0:W1:Y:S02]  /*7630*/  SYNCS.PHASECHK.TRANS64.TRYWAIT P0, [R9+URZ], R4 ;  /* 0x00000004090075a7 */ /* 0x001064000800017f */
[----:B-1----:R-:W-:Y:S05]  /*7640*/  @!P0 NANOSLEEP.SYNCS 0x989680 ;  /* 0x009896800000895d */ /* 0x002fea0003900000 */
[----:B------:R-:W1:Y:S02]  /*7650*/  @!P0 SYNCS.PHASECHK.TRANS64 P0, [R9+URZ], R4 ;  /* 0x00000004090085a7 */ /* 0x000e64000800007f */
[----:B-1----:R-:W-:Y:S05]  /*7660*/  @!P0 BRA `(.L_x_128) ;  /* 0xfffffffc00f08947 */ /* 0x002fea000383ffff */
[----:B------:R-:W-:Y:S05]  /*7670*/  BRA `(.L_x_153) ;  /* 0xfffffff4005c7947 */ /* 0x000fea000383ffff */
.L_x_129:
[----:B0-----:R0:W1:Y:S02]  /*7680*/  SYNCS.PHASECHK.TRANS64.TRYWAIT P0, [R6+URZ], R5 ;  /* 0x00000005060075a7 */ /* 0x001064000800017f */
[----:B-1----:R-:W-:Y:S05]  /*7690*/  @!P0 NANOSLEEP.SYNCS 0x989680 ;  /* 0x009896800000895d */ /* 0x002fea0003900000 */
[----:B------:R-:W1:Y:S02]  /*76a0*/  @!P0 SYNCS.PHASECHK.TRANS64 P0, [R6+URZ], R5 ;  /* 0x00000005060085a7 */ /* 0x000e64000800007f */
[----:B-1----:R-:W-:Y:S05]  /*76b0*/  @!P0 BRA `(.L_x_129) ;  /* 0xfffffffc00f08947 */ /* 0x002fea000383ffff */
[----:B------:R-:W-:Y:S05]  /*76c0*/  BRA `(.L_x_154) ;  /* 0xfffffff4006c7947 */ /* 0x000fea000383ffff */
.L_x_130:
[----:B0-----:R0:W1:Y:S02]  /*76d0*/  SYNCS.PHASECHK.TRANS64.TRYWAIT P0, [R9+URZ], R4 ;  /* 0x00000004090075a7 */ /* 0x001064000800017f */
[----:B-1----:R-:W-:Y:S05]  /*76e0*/  @!P0 NANOSLEEP.SYNCS 0x989680 ;  /* 0x009896800000895d */ /* 0x002fea0003900000 */
[----:B------:R-:W1:Y:S02]  /*76f0*/  @!P0 SYNCS.PHASECHK.TRANS64 P0, [R9+URZ], R4 ;  /* 0x00000004090085a7 */ /* 0x000e64000800007f */
[----:B-1----:R-:W-:Y:S05]  /*7700*/  @!P0 BRA `(.L_x_130) ;  /* 0xfffffffc00f08947 */ /* 0x002fea000383ffff */
[----:B------:R-:W-:Y:S05]  /*7710*/  BRA `(.L_x_155) ;  /* 0xfffffff4007c7947 */ /* 0x000fea000383ffff */
.L_x_131:
[----:B0-----:R0:W1:Y:S02]  /*7720*/  SYNCS.PHASECHK.TRANS64.TRYWAIT P0, [R6+URZ], R5 ;  /* 0x00000005060075a7 */ /* 0x001064000800017f */
[----:B-1----:R-:W-:Y:S05]  /*7730*/  @!P0 NANOSLEEP.SYNCS 0x989680 ;  /* 0x009896800000895d */ /* 0x002fea0003900000 */
[----:B------:R-:W1:Y:S02]  /*7740*/  @!P0 SYNCS.PHASECHK.TRANS64 P0, [R6+URZ], R5 ;  /* 0x00000005060085a7 */ /* 0x000e64000800007f */
[----:B-1----:R-:W-:Y:S05]  /*7750*/  @!P0 BRA `(.L_x_131) ;  /* 0xfffffffc00f08947 */ /* 0x002fea000383ffff */
[----:B------:R-:W-:Y:S05]  /*7760*/  BRA `(.L_x_156) ;  /* 0xfffffff4008c7947 */ /* 0x000fea000383ffff */
.L_x_132:
[----:B0-----:R0:W1:Y:S02]  /*7770*/  SYNCS.PHASECHK.TRANS64.TRYWAIT P0, [R9+URZ], R4 ;  /* 0x00000004090075a7 */ /* 0x001064000800017f */
[----:B-1----:R-:W-:Y:S05]  /*7780*/  @!P0 NANOSLEEP.SYNCS 0x989680 ;  /* 0x009896800000895d */ /* 0x002fea0003900000 */
[----:B------:R-:W1:Y:S02]  /*7790*/  @!P0 SYNCS.PHASECHK.TRANS64 P0, [R9+URZ], R4 ;  /* 0x00000004090085a7 */ /* 0x000e64000800007f */
[----:B-1----:R-:W-:Y:S05]  /*77a0*/  @!P0 BRA `(.L_x_132) ;  /* 0xfffffffc00f08947 */ /* 0x002fea000383ffff */
[----:B------:R-:W-:Y:S05]  /*77b0*/  BRA `(.L_x_157) ;  /* 0xfffffff4009c7947 */ /* 0x000fea000383ffff */
.L_x_133:
[----:B0-----:R0:W1:Y:S02]  /*77c0*/  SYNCS.PHASECHK.TRANS64.TRYWAIT P0, [R6+URZ], R5 ;  /* 0x00000005060075a7 */ /* 0x001064000800017f */
[----:B-1----:R-:W-:Y:S05]  /*77d0*/  @!P0 NANOSLEEP.SYNCS 0x989680 ;  /* 0x009896800000895d */ /* 0x002fea0003900000 */
[----:B------:R-:W1:Y:S02]  /*77e0*/  @!P0 SYNCS.PHASECHK.TRANS64 P0, [R6+URZ], R5 ;  /* 0x00000005060085a7 */ /* 0x000e64000800007f */
[----:B-1----:R-:W-:Y:S05]  /*77f0*/  @!P0 BRA `(.L_x_133) ;  /* 0xfffffffc00f08947 */ /* 0x002fea000383ffff */
[----:B------:R-:W-:Y:S05]  /*7800*/  BRA `(.L_x_158) ;  /* 0xfffffff400ac7947 */ /* 0x000fea000383ffff */
.L_x_134:
[----:B0-----:R0:W1:Y:S02]  /*7810*/  SYNCS.PHASECHK.TRANS64.TRYWAIT P0, [R9+URZ], R4 ;  /* 0x00000004090075a7 */ /* 0x001064000800017f */
[----:B-1----:R-:W-:Y:S05]  /*7820*/  @!P0 NANOSLEEP.SYNCS 0x989680 ;  /* 0x009896800000895d */ /* 0x002fea0003900000 */
[----:B------:R-:W1:Y:S02]  /*7830*/  @!P0 SYNCS.PHASECHK.TRANS64 P0, [R9+URZ], R4 ;  /* 0x00000004090085a7 */ /* 0x000e64000800007f */
[----:B-1----:R-:W-:Y:S05]  /*7840*/  @!P0 BRA `(.L_x_134) ;  /* 0xfffffffc00f08947 */ /* 0x002fea000383ffff */
[----:B------:R-:W-:Y:S05]  /*7850*/  BRA `(.L_x_159) ;  /* 0xfffffff400bc7947 */ /* 0x000fea000383ffff */
.L_x_135:
[----:B0-----:R0:W1:Y:S02]  /*7860*/  SYNCS.PHASECHK.TRANS64.TRYWAIT P0, [R6+URZ], R5 ;  /* 0x00000005060075a7 */ /* 0x001064000800017f */
[----:B-1----:R-:W-:Y:S05]  /*7870*/  @!P0 NANOSLEEP.SYNCS 0x989680 ;  /* 0x009896800000895d */ /* 0x002fea0003900000 */
[----:B------:R-:W1:Y:S02]  /*7880*/  @!P0 SYNCS.PHASECHK.TRANS64 P0, [R6+URZ], R5 ;  /* 0x00000005060085a7 */ /* 0x000e64000800007f */
[----:B-1----:R-:W-:Y:S05]  /*7890*/  @!P0 BRA `(.L_x_135) ;  /* 0xfffffffc00f08947 */ /* 0x002fea000383ffff */
[----:B------:R-:W-:Y:S05]  /*78a0*/  BRA `(.L_x_160) ;  /* 0xfffffff400cc7947 */ /* 0x000fea000383ffff */
.L_x_136:
[----:B0-----:R0:W1:Y:S02]  /*78b0*/  SYNCS.PHASECHK.TRANS64.TRYWAIT P0, [R9+URZ], R4 ;  /* 0x00000004090075a7 */ /* 0x001064000800017f */
[----:B-1----:R-:W-:Y:S05]  /*78c0*/  @!P0 NANOSLEEP.SYNCS 0x989680 ;  /* 0x009896800000895d */ /* 0x002fea0003900000 */
[----:B------:R-:W1:Y:S02]  /*78d0*/  @!P0 SYNCS.PHASECHK.TRANS64 P0, [R9+URZ], R4 ;  /* 0x00000004090085a7 */ /* 0x000e64000800007f */
[----:B-1----:R-:W-:Y:S05]  /*78e0*/  @!P0 BRA `(.L_x_136) ;  /* 0xfffffffc00f08947 */ /* 0x002fea000383ffff */
[----:B------:R-:W-:Y:S05]  /*78f0*/  BRA `(.L_x_161) ;  /* 0xfffffff400dc7947 */ /* 0x000fea000383ffff */
.L_x_137:
[----:B0-----:R0:W1:Y:S02]  /*7900*/  SYNCS.PHASECHK.TRANS64.TRYWAIT P0, [R6+URZ], R5 ;  /* 0x00000005060075a7 */ /* 0x001064000800017f */
[----:B-1----:R-:W-:Y:S05]  /*7910*/  @!P0 NANOSLEEP.SYNCS 0x989680 ;  /* 0x009896800000895d */ /* 0x002fea0003900000 */
[----:B------:R-:W1:Y:S02]  /*7920*/  @!P0 SYNCS.PHASECHK.TRANS64 P0, [R6+URZ], R5 ;  /* 0x00000005060085a7 */ /* 0x000e64000800007f */
[----:B-1----:R-:W-:Y:S05]  /*7930*/  @!P0 BRA `(.L_x_137) ;  /* 0xfffffffc00f08947 */ /* 0x002fea000383ffff */
[----:B------:R-:W-:Y:S05]  /*7940*/  BRA `(.L_x_162) ;  /* 0xfffffff400ec7947 */ /* 0x000fea000383ffff */
.L_x_138:
[----:B0-----:R0:W1:Y:S02]  /*7950*/  SYNCS.PHASECHK.TRANS64.TRYWAIT P0, [R9+URZ], R4 ;  /* 0x00000004090075a7 */ /* 0x001064000800017f */
[----:B-1----:R-:W-:Y:S05]  /*7960*/  @!P0 NANOSLEEP.SYNCS 0x989680 ;  /* 0x009896800000895d */ /* 0x002fea0003900000 */
[----:B------:R-:W1:Y:S02]  /*7970*/  @!P0 SYNCS.PHASECHK.TRANS64 P0, [R9+URZ], R4 ;  /* 0x00000004090085a7 */ /* 0x000e64000800007f */
[----:B-1----:R-:W-:Y:S05]  /*7980*/  @!P0 BRA `(.L_x_138) ;  /* 0xfffffffc00f08947 */ /* 0x002fea000383ffff */
[----:B------:R-:W-:Y:S05]  /*7990*/  BRA `(.L_x_163) ;  /* 0xfffffff400fc7947 */ /* 0x000fea000383ffff */
.L_x_139:
[----:B0-----:R0:W1:Y:S02]  /*79a0*/  SYNCS.PHASECHK.TRANS64.TRYWAIT P0, [R6+URZ], R5 ;  /* 0x00000005060075a7 */ /* 0x001064000800017f */
[----:B-1----:R-:W-:Y:S05]  /*79b0*/  @!P0 NANOSLEEP.SYNCS 0x989680 ;  /* 0x009896800000895d */ /* 0x002fea0003900000 */
[----:B------:R-:W1:Y:S02]  /*79c0*/  @!P0 SYNCS.PHASECHK.TRANS64 P0, [R6+URZ], R5 ;  /* 0x00000005060085a7 */ /* 0x000e64000800007f */
[----:B-1----:R-:W-:Y:S05]  /*79d0*/  @!P0 BRA `(.L_x_139) ;  /* 0xfffffffc00f08947 */ /* 0x002fea000383ffff */
[----:B------:R-:W-:Y:S05]  /*79e0*/  BRA `(.L_x_164) ;  /* 0xfffffff800047947 */ /* 0x000fea000383ffff */
.L_x_165:
[----:B------:R-:W-:-:S00]  /*79f0*/  BRA `(.L_x_165) ;  /* 0xfffffffc00fc7947 */ /* 0x000fc0000383ffff */
[----:B------:R-:W-:-:S00]  /*7a00*/  NOP ;  /* 0x0000000000007918 */ /* 0x000fc00000000000 */
[----:B------:R-:W-:-:S00]  /*7a10*/  NOP ;  /* 0x0000000000007918 */ /* 0x000fc00000000000 */
[----:B------:R-:W-:-:S00]  /*7a20*/  NOP ;  /* 0x0000000000007918 */ /* 0x000fc00000000000 */
[----:B------:R-:W-:-:S00]  /*7a30*/  NOP ;  /* 0x0000000000007918 */ /* 0x000fc00000000000 */
[----:B------:R-:W-:-:S00]  /*7a40*/  NOP ;  /* 0x0000000000007918 */ /* 0x000fc00000000000 */
[----:B------:R-:W-:-:S00]  /*7a50*/  NOP ;  /* 0x0000000000007918 */ /* 0x000fc00000000000 */
[----:B------:R-:W-:-:S00]  /*7a60*/  NOP ;  /* 0x0000000000007918 */ /* 0x000fc00000000000 */
[----:B------:R-:W-:-:S00]  /*7a70*/  NOP ;  /* 0x0000000000007918 */ /* 0x000fc00000000000 */
.L_x_166:


//--------------------- .nv.shared._ZN7cutlass13device_kernelINS_4gemm6kernel13GemmUniversalIN4cute5tupleIJiiiiEEENS1_10collective13CollectiveMmaINS1_37MainloopSm90TmaGmmaWarpSpecializedFP8ILi18ENS5_IJNS4_1CILi1EEESB_SB_EEENS1_35KernelTmaWarpSpecializedCooperativeEEENS5_IJNSA_ILi128EEENSA_ILi64EEESG_EEENS_12float_e5m2_tENS5_IJlSB_lEEESI_SJ_NS4_8TiledMMAINS4_8MMA_AtomIJNS4_4SM904GMMA30MMA_64x64x32_F32E5M2E5M2_SS_TNILNSN_7ScaleInE1ELSP_1EEEEEENS4_6LayoutINS5_IJNSA_ILi2EEESB_SB_EEENS5_IJSB_NSA_ILi0EEESV_EEEEENS5_IJNS4_10UnderscoreESY_SY_EEEEENS4_13SM90_TMA_LOADENS4_14ComposedLayoutINS4_7SwizzleILi2ELi4ELi3EEENS4_18smem_ptr_flag_bitsILi8EEENSS_INS5_IJNSA_ILi8EEESG_EEENS5_IJSG_SB_EEEEEEEvNS4_8identityES11_S1B_vS1C_EENS_8epilogue10collective6detail29Sm90TmaWarpSpecializedAdapterINS1F_15DefaultEpilogueISI_SJ_SJ_NS1E_6thread17LinearCombinationISI_Li1EffLNS1J_9ScaleType4KindE0ELNS_15FloatRoundStyleE2ESI_EENS1_15EpilogueDefaultEEEEEvvEEEEvNT_6ParamsE --------------------------
	.section	.nv.shared._ZN7cutlass13device_kernelINS_4gemm6kernel13GemmUniversalIN4cute5tupleIJiiiiEEENS1_10collective13CollectiveMmaINS1_37MainloopSm90TmaGmmaWarpSpecializedFP8ILi18ENS5_IJNS4_1CILi1EEESB_SB_EEENS1_35KernelTmaWarpSpecializedCooperativeEEENS5_IJNSA_ILi128EEENSA_ILi64EEESG_EEENS_12float_e5m2_tENS5_IJlSB_lEEESI_SJ_NS4_8TiledMMAINS4_8MMA_AtomIJNS4_4SM904GMMA30MMA_64x64x32_F32E5M2E5M2_SS_TNILNSN_7ScaleInE1ELSP_1EEEEEENS4_6LayoutINS5_IJNSA_ILi2EEESB_SB_EEENS5_IJSB_NSA_ILi0EEESV_EEEEENS5_IJNS4_10UnderscoreESY_SY_EEEEENS4_13SM90_TMA_LOADENS4_14ComposedLayoutINS4_7SwizzleILi2ELi4ELi3EEENS4_18smem_ptr_flag_bitsILi8EEENSS_INS5_IJNSA_ILi8EEESG_EEENS5_IJSG_SB_EEEEEEEvNS4_8identityES11_S1B_vS1C_EENS_8epilogue10collective6detail29Sm90TmaWarpSpecializedAdapterINS1F_15DefaultEpilogueISI_SJ_SJ_NS1E_6thread17LinearCombinationISI_Li1EffLNS1J_9ScaleType4KindE0ELNS_15FloatRoundStyleE2ESI_EENS1_15EpilogueDefaultEEEEEvvEEEEvNT_6ParamsE,"aw",@nobits
	.sectionflags	@""
	.align	16
	.zero		1024


//--------------------- .nv.shared.reserved.0     --------------------------
	.section	.nv.shared.reserved.0,"aw",@nobits
	.weak		__nv_reservedSMEM_offset_0_alias
	.size		__nv_reservedSMEM_offset_0_alias, 0, 0
	.other		__nv_reservedSMEM_offset_0_alias,@"STO_CUDA_RESERVED_SHARED STV_DEFAULT"
__nv_reservedSMEM_offset_0_alias:
	.zero		0


//--------------------- .nv.global                --------------------------
	.section	.nv.global,"aw",@nobits
.nv.global:
	.type		_ZN40_INTERNAL_4034fc2b_4_k_cu_0cc1f58b_283474cute1_E,@object
	.size		_ZN40_INTERNAL_4034fc2b_4_k_cu_0cc1f58b_283474cute1_E,(_ZN40_INTERNAL_4034fc2b_4_k_cu_0cc1f58b_283474cuda3std3__45__cpo6cbeginE - _ZN40_INTERNAL_4034fc2b_4_k_cu_0cc1f58b_283474cute1_E)
_ZN40_INTERNAL_4034fc2b_4_k_cu_0cc1f58b_283474cute1_E:
	.zero		1
	.type		_ZN40_INTERNAL_4034fc2b_4_k_cu_0cc1f58b_283474cuda3std3__45__cpo6cbeginE,@object
	.size		_ZN40_INTERNAL_4034fc2b_4_k_cu_0cc1f58b_283474cuda3std3__45__cpo6cbeginE,(_ZN40_INTERNAL_4034fc2b_4_k_cu_0cc1f58b_283474cuda3std3__48in_placeE - _ZN40_INTERNAL_4034fc2b_4_k_cu_0cc1f58b_283474cuda3std3__45__cpo6cbeginE)
_ZN40_INTERNAL_4034fc2b_4_k_cu_0cc1f58b_283474cuda3std3__45__cpo6cbeginE:
	.zero		1
	.type		_ZN40_INTERNAL_4034fc2b_4_k_cu_0cc1f58b_283474cuda3std3__48in_placeE,@object
	.size		_ZN40_INTERNAL_4034fc2b_4_k_cu_0cc1f58b_283474cuda3std3__48in_placeE,(_ZN40_INTERNAL_4034fc2b_4_k_cu_0cc1f58b_283474cuda3std6ranges3__45__cpo9iter_moveE - _ZN40_INTERNAL_4034fc2b_4_k_cu_0cc1f58b_283474cuda3std3__48in_placeE)
_ZN40_INTERNAL_4034fc2b_4_k_cu_0cc1f58b_283474cuda3std3__48in_placeE:
	.zero		1
	.type		_ZN40_INTERNAL_4034fc2b_4_k_cu_0cc1f58b_283474cuda3std6ranges3__45__cpo9iter_moveE,@object
	.size		_ZN40_INTERNAL_4034fc2b_4_k_cu_0cc1f58b_283474cuda3std6ranges3__45__cpo9iter_moveE,(_ZN40_INTERNAL_4034fc2b_4_k_cu_0cc1f58b_283474cuda3std3__45__cpo5beginE - _ZN40_INTERNAL_4034fc2b_4_k_cu_0cc1f58b_283474cuda3std6ranges3__45__cpo9iter_moveE)
_ZN40_INTERNAL_4034fc2b_4_k_cu_0cc1f58b_283474cuda3std6ranges3__45__cpo9iter_moveE:
	.zero		1
	.type		_ZN40_INTERNAL_4034fc2b_4_k_cu_0cc1f58b_283474cuda3std3__45__cpo5beginE,@object
	.size		_ZN40_INTERNAL_4034fc2b_4_k_cu_0cc1f58b_283474cuda3std3__45__cpo5beginE,(_ZN40_INTERNAL_4034fc2b_4_k_cu_0cc1f58b_283474cuda3std3__442_GLOBAL__N__4034fc2b_4_k_cu_0cc1f58b_283476ignoreE - _ZN40_INTERNAL_4034fc2b_4_k_cu_0cc1f58b_283474cuda3std3__45__cpo5beginE)
_ZN40_INTERNAL_4034fc2b_4_k_cu_0cc1f58b_283474cuda3std3__45__cpo5beginE:
	.zero		1
	.type		_ZN40_INTERNAL_4034fc2b_4_k_cu_0cc1f58b_283474cuda3std3__442_GLOBAL__N__4034fc2b_4_k_cu_0cc1f58b_283476ignoreE,@object
	.size		_ZN40_INTERNAL_4034fc2b_4_k_cu_0cc1f58b_283474cuda3std3__442_GLOBAL__N__4034fc2b_4_k_cu_0cc1f58b_283476ignoreE,(_ZN40_INTERNAL_4034fc2b_4_k_cu_0cc1f58b_283474cute7productE - _ZN40_INTERNAL_4034fc2b_4_k_cu_0cc1f58b_283474cuda3std3__442_GLOBAL__N__4034fc2b_4_k_cu_0cc1f58b_283476ignoreE)
_ZN40_INTERNAL_4034fc2b_4_k_cu_0cc1f58b_283474cuda3std3__442_GLOBAL__N__4034fc2b_4_k_cu_0cc1f58b_283476ignoreE:
	.zero		1
	.type		_ZN40_INTERNAL_4034fc2b_4_k_cu_0cc1f58b_283474cute7productE,@object
	.size		_ZN40_INTERNAL_4034fc2b_4_k_cu_0cc1f58b_283474cute7productE,(_ZN40_INTERNAL_4034fc2b_4_k_cu_0cc1f58b_283474cuda3std3__45__cpo3endE - _ZN40_INTERNAL_4034fc2b_4_k_cu_0cc1f58b_283474cute7productE)
_ZN40_INTERNAL_4034fc2b_4_k_cu_0cc1f58b_283474cute7productE:
	.zero		1
	.type		_ZN40_INTERNAL_4034fc2b_4_k_cu_0cc1f58b_283474cuda3std3__45__cpo3endE,@object
	.size		_ZN40_INTERNAL_4034fc2b_4_k_cu_0cc1f58b_283474cuda3std3__45__cpo3endE,(_ZN40_INTERNAL_4034fc2b_4_k_cu_0cc1f58b_283474cuda3std3__419piecewise_constructE - _ZN40_INTERNAL_4034fc2b_4_k_cu_0cc1f58b_283474cuda3std3__45__cpo3endE)
_ZN40_INTERNAL_4034fc2b_4_k_cu_0cc1f58b_283474cuda3std3__45__cpo3endE:
	.zero		1
	.type		_ZN40_INTERNAL_4034fc2b_4_k_cu_0cc1f58b_283474cuda3std3__419piecewise_constructE,@object
	.size		_ZN40_INTERNAL_4034fc2b_4_k_cu_0cc1f58b_283474cuda3std3__419piecewise_constructE,(_ZN40_INTERNAL_4034fc2b_4_k_cu_0cc1f58b_283474cuda3std3__45__cpo4cendE - _ZN40_INTERNAL_4034fc2b_4_k_cu_0cc1f58b_283474cuda3std3__419piecewise_constructE)
_ZN40_INTERNAL_4034fc2b_4_k_cu_0cc1f58b_283474cuda3std3__419piecewise_constructE:
	.zero		1
	.type		_ZN40_INTERNAL_4034fc2b_4_k_cu_0cc1f58b_283474cuda3std3__45__cpo4cendE,@object
	.size		_ZN40_INTERNAL_4034fc2b_4_k_cu_0cc1f58b_283474cuda3std3__45__cpo4cendE,(_ZN40_INTERNAL_4034fc2b_4_k_cu_0cc1f58b_283474cuda3std6ranges3__45__cpo4swapE - _ZN40_INTERNAL_4034fc2b_4_k_cu_0cc1f58b_283474cuda3std3__45__cpo4cendE)
_ZN40_INTERNAL_4034fc2b_4_k_cu_0cc1f58b_283474cuda3std3__45__cpo4cendE:
	.zero		1
	.type		_ZN40_INTERNAL_4034fc2b_4_k_cu_0cc1f58b_283474cuda3std6ranges3__45__cpo4swapE,@object
	.size		_ZN40_INTERNAL_4034fc2b_4_k_cu_0cc1f58b_283474cuda3std6ranges3__45__cpo4swapE,(.L_7 - _ZN40_INTERNAL_4034fc2b_4_k_cu_0cc1f58b_283474cuda3std6ranges3__45__cpo4swapE)
_ZN40_INTERNAL_4034fc2b_4_k_cu_0cc1f58b_283474cuda3std6ranges3__45__cpo4swapE:
	.zero		1
.L_7:


//--------------------- .nv.constant0._ZN7cutlass13device_kernelINS_4gemm6kernel13GemmUniversalIN4cute5tupleIJiiiiEEENS1_10collective13CollectiveMmaINS1_37MainloopSm90TmaGmmaWarpSpecializedFP8ILi18ENS5_IJNS4_1CILi1EEESB_SB_EEENS1_35KernelTmaWarpSpecializedCooperativeEEENS5_IJNSA_ILi128EEENSA_ILi64EEESG_EEENS_12float_e5m2_tENS5_IJlSB_lEEESI_SJ_NS4_8TiledMMAINS4_8MMA_AtomIJNS4_4SM904GMMA30MMA_64x64x32_F32E5M2E5M2_SS_TNILNSN_7ScaleInE1ELSP_1EEEEEENS4_6LayoutINS5_IJNSA_ILi2EEESB_SB_EEENS5_IJSB_NSA_ILi0EEESV_EEEEENS5_IJNS4_10UnderscoreESY_SY_EEEEENS4_13SM90_TMA_LOADENS4_14ComposedLayoutINS4_7SwizzleILi2ELi4ELi3EEENS4_18smem_ptr_flag_bitsILi8EEENSS_INS5_IJNSA_ILi8EEESG_EEENS5_IJSG_SB_EEEEEEEvNS4_8identityES11_S1B_vS1C_EENS_8epilogue10collective6detail29Sm90TmaWarpSpecializedAdapterINS1F_15DefaultEpilogueISI_SJ_SJ_NS1E_6thread17LinearCombinationISI_Li1EffLNS1J_9ScaleType4KindE0ELNS_15FloatRoundStyleE2ESI_EENS1_15EpilogueDefaultEEEEEvvEEEEvNT_6ParamsE --------------------------
	.section	.nv.constant0._ZN7cutlass13device_kernelINS_4gemm6kernel13GemmUniversalIN4cute5tupleIJiiiiEEENS1_10collective13CollectiveMmaINS1_37MainloopSm90TmaGmmaWarpSpecializedFP8ILi18ENS5_IJNS4_1CILi1EEESB_SB_EEENS1_35KernelTmaWarpSpecializedCooperativeEEENS5_IJNSA_ILi128EEENSA_ILi64EEESG_EEENS_12float_e5m2_tENS5_IJlSB_lEEESI_SJ_NS4_8TiledMMAINS4_8MMA_AtomIJNS4_4SM904GMMA30MMA_64x64x32_F32E5M2E5M2_SS_TNILNSN_7ScaleInE1ELSP_1EEEEEENS4_6LayoutINS5_IJNSA_ILi2EEESB_SB_EEENS5_IJSB_NSA_ILi0EEESV_EEEEENS5_IJNS4_10UnderscoreESY_SY_EEEEENS4_13SM90_TMA_LOADENS4_14ComposedLayoutINS4_7SwizzleILi2ELi4ELi3EEENS4_18smem_ptr_flag_bitsILi8EEENSS_INS5_IJNSA_ILi8EEESG_EEENS5_IJSG_SB_EEEEEEEvNS4_8identityES11_S1B_vS1C_EENS_8epilogue10collective6detail29Sm90TmaWarpSpecializedAdapterINS1F_15DefaultEpilogueISI_SJ_SJ_NS1E_6thread17LinearCombinationISI_Li1EffLNS1J_9ScaleType4KindE0ELNS_15FloatRoundStyleE2ESI_EENS1_15EpilogueDefaultEEEEEvvEEEEvNT_6ParamsE,"a",@progbits
	.sectionflags	@""
	.align	4
.nv.constant0._ZN7cutlass13device_kernelINS_4gemm6kernel13GemmUniversalIN4cute5tupleIJiiiiEEENS1_10collective13CollectiveMmaINS1_37MainloopSm90TmaGmmaWarpSpecializedFP8ILi18ENS5_IJNS4_1CILi1EEESB_SB_EEENS1_35KernelTmaWarpSpecializedCooperativeEEENS5_IJNSA_ILi128EEENSA_ILi64EEESG_EEENS_12float_e5m2_tENS5_IJlSB_lEEESI_SJ_NS4_8TiledMMAINS4_8MMA_AtomIJNS4_4SM904GMMA30MMA_64x64x32_F32E5M2E5M2_SS_TNILNSN_7ScaleInE1ELSP_1EEEEEENS4_6LayoutINS5_IJNSA_ILi2EEESB_SB_EEENS5_IJSB_NSA_ILi0EEESV_EEEEENS5_IJNS4_10UnderscoreESY_SY_EEEEENS4_13SM90_TMA_LOADENS4_14ComposedLayoutINS4_7SwizzleILi2ELi4ELi3EEENS4_18smem_ptr_flag_bitsILi8EEENSS_INS5_IJNSA_ILi8EEESG_EEENS5_IJSG_SB_EEEEEEEvNS4_8identityES11_S1B_vS1C_EENS_8epilogue10collective6detail29Sm90TmaWarpSpecializedAdapterINS1F_15DefaultEpilogueISI_SJ_SJ_NS1E_6thread17LinearCombinationISI_Li1EffLNS1J_9ScaleType4KindE0ELNS_15FloatRoundStyleE2ESI_EENS1_15EpilogueDefaultEEEEEvvEEEEvNT_6ParamsE:
	.zero		1664


//--------------------- SYMBOLS --------------------------

	.type		.nv.reservedSmem.offset0,@object
	.size		.nv.reservedSmem.offset0,0x4
